// auto-generated by cutlass_sweep.gemm — config: {"arch": "sm_100", "cluster_m": 1, "cluster_n": 8, "dtype": "fp16", "dtype_b": "fp16", "layout": "nt", "stages": 3, "tile_k": 64, "tile_m": 128, "tile_n": 128}
#include "cutlass/cutlass.h"
#include "cutlass/gemm/collective/collective_builder.hpp"
#include "cutlass/gemm/device/gemm_universal_adapter.h"
#include "cutlass/gemm/kernel/gemm_universal.hpp"
#include "cutlass/epilogue/collective/collective_builder.hpp"

using ElemA = cutlass::half_t;
using ElemB = cutlass::half_t;
using ElemCD = cutlass::half_t;
using Acc  = float;
using TileShape    = cute::Shape<cute::_128, cute::_128, cute::_64>;
using ClusterShape = cute::Shape<cute::_1, cute::_8, cute::_1>;

using CollectiveEpilogue = typename cutlass::epilogue::collective::CollectiveBuilder<
    cutlass::arch::Sm100, cutlass::arch::OpClassTensorOp,
    TileShape, ClusterShape,
    cutlass::epilogue::collective::EpilogueTileAuto,
    Acc, Acc,
    ElemCD, cutlass::layout::RowMajor, 128 / cutlass::sizeof_bits<ElemCD>::value,
    ElemCD, cutlass::layout::RowMajor, 128 / cutlass::sizeof_bits<ElemCD>::value,
    cutlass::epilogue::collective::EpilogueScheduleAuto
  >::CollectiveOp;

using CollectiveMainloop = typename cutlass::gemm::collective::CollectiveBuilder<
    cutlass::arch::Sm100, cutlass::arch::OpClassTensorOp,
    ElemA, cutlass::layout::RowMajor, 128 / cutlass::sizeof_bits<ElemA>::value,
    ElemB, cutlass::layout::ColumnMajor, 128 / cutlass::sizeof_bits<ElemB>::value,
    Acc,
    TileShape, ClusterShape,
    cutlass::gemm::collective::StageCount<3>,
    cutlass::gemm::collective::KernelScheduleAuto
  >::CollectiveOp;

using GemmKernel = cutlass::gemm::kernel::GemmUniversal<
    cute::Shape<int,int,int,int>,
    CollectiveMainloop,
    CollectiveEpilogue
>;
using Gemm = cutlass::gemm::device::GemmUniversalAdapter<GemmKernel>;

// Force the device kernel symbol into the cubin without needing a host main.
auto* _anchor = &cutlass::device_kernel<GemmKernel>;


// ===== COMPILED SASS (sm_100a) =====

	.target	sm_100a

	.elftype	@"ET_EXEC"


//--------------------- .note.nv.tkinfo           --------------------------
	.section	.note.nv.tkinfo,"",@"SHT_NOTE"
	.sectionflags	@"SHF_NOTE_NV_TKINFO"
	.tkinfo
        /*0018*/ 	.word	0x00000002
        /*0030*/ 	.string	""
        /*0030*/ 	.string	"ptxas"
        /*0030*/ 	.string	"Cuda compilation tools, release 13.0, V13.0.88"
        /*0030*/ 	.string	"Build cuda_13.0.r13.0/compiler.36424714_0"
        /*0030*/ 	.string	"-arch sm_100a -m 64 "



//--------------------- .note.nv.cuinfo           --------------------------
	.section	.note.nv.cuinfo,"",@"SHT_NOTE"
	.sectionflags	@"SHF_NOTE_NV_CUINFO"
        /*0018*/ 	.short	0x0002
        /*001a*/ 	.short	0x0064
        /*001c*/ 	.short	0x0082
	.zero		2


//--------------------- .nv.info                  --------------------------
	.section	.nv.info,"",@"SHT_CUDA_INFO"
	.align	4


	//----- nvinfo : EIATTR_REGCOUNT
	.align		4
        /*0000*/ 	.byte	0x04, 0x2f
        /*0002*/ 	.short	(.L_19 - .L_18)
	.align		4
.L_18:
        /*0004*/ 	.word	index@(_ZN7cutlass13device_kernelINS_4gemm6kernel13GemmUniversalIN4cute5tupleIJiiiiEEENS1_10collective13CollectiveMmaINS1_35MainloopSm100TmaUmmaWarpSpecializedILi3ELi2ELi4ENS5_IJNS4_1CILi1EEENSA_ILi8EEESB_EEEEENS5_IJNSA_ILi128EEESF_NSA_ILi64EEEEEENS_6half_tENS5_IJlSB_lEEESI_SJ_NS4_8TiledMMAINS4_8MMA_AtomIJNS4_20SM100_MMA_F16BF16_SSISI_SI_fLi128ELi128ELNS4_4UMMA5MajorE0ELSO_0ELNSN_7ScaleInE0ELSP_0EEEEEENS4_6LayoutINS5_IJSB_SB_SB_EEENS5_IJNSA_ILi0EEESU_SU_EEEEENS5_IJNS4_10UnderscoreESX_SX_EEEEENS4_23SM90_TMA_LOAD_MULTICASTENS4_14ComposedLayoutINS4_7SwizzleILi3ELi4ELi3EEENS4_18smem_ptr_flag_bitsILi16EEENSS_INS5_IJSC_SG_EEENS5_IJSG_SB_EEEEEEEvNS4_8identityENS4_13SM90_TMA_LOADES19_vS1A_EENS_8epilogue10collective18CollectiveEpilogueINS1D_23Sm100TmaWarpSpecializedILi4ELi2ELi32ELb1ELb0EEEJSH_NS5_IJNSS_ISF_SB_EENSS_INSA_ILi32EEESB_EEEEESI_SJ_SI_SJ_NS1D_6fusion15FusionCallbacksIS1H_NS1M_17LinearCombinationISI_fSI_fLNS_15FloatRoundStyleE2EEESH_S1L_JEEENS4_5SM1004TMEM4LOAD26SM100_TMEM_LOAD_32dp32b32xES1B_NS11_INS12_ILi2ELi4ELi3EEES15_NSS_INS5_IJSC_S1J_EEENS5_IJS1J_SB_EEEEEEENS4_39AutoVectorizingCopyWithAssumedAlignmentILi128EEENS4_14SM90_TMA_STOREES20_S22_S22_EEEvvEEEEvNT_6ParamsE)
        /*0008*/ 	.word	0x00000076


	//----- nvinfo : EIATTR_FRAME_SIZE
	.align		4
.L_19:
        /*000c*/ 	.byte	0x04, 0x11
        /*000e*/ 	.short	(.L_21 - .L_20)
	.align		4
.L_20:
        /*0010*/ 	.word	index@($__internal_2_$__cuda_sm10x_tcgen05_guardrail_trap_unallocated_columns_being_dealloced)
        /*0014*/ 	.word	0x00000000


	//----- nvinfo : EIATTR_FRAME_SIZE
	.align		4
.L_21:
        /*0018*/ 	.byte	0x04, 0x11
        /*001a*/ 	.short	(.L_23 - .L_22)
	.align		4
.L_22:
        /*001c*/ 	.word	index@($__internal_1_$__cuda_sm10x_tcgen05_guardrail_trap_phase_invalid_during_alloc)
        /*0020*/ 	.word	0x00000000


	//----- nvinfo : EIATTR_FRAME_SIZE
	.align		4
.L_23:
        /*0024*/ 	.byte	0x04, 0x11
        /*0026*/ 	.short	(.L_25 - .L_24)
	.align		4
.L_24:
        /*0028*/ 	.word	index@($__internal_0_$__cuda_sm10x_tcgen05_guardrail_trap_col_being_dealloced_not_returned_by_alloc)
        /*002c*/ 	.word	0x00000000


	//----- nvinfo : EIATTR_FRAME_SIZE
	.align		4
.L_25:
        /*0030*/ 	.byte	0x04, 0x11
        /*0032*/ 	.short	(.L_27 - .L_26)
	.align		4
.L_26:
        /*0034*/ 	.word	index@(_ZN7cutlass13device_kernelINS_4gemm6kernel13GemmUniversalIN4cute5tupleIJiiiiEEENS1_10collective13CollectiveMmaINS1_35MainloopSm100TmaUmmaWarpSpecializedILi3ELi2ELi4ENS5_IJNS4_1CILi1EEENSA_ILi8EEESB_EEEEENS5_IJNSA_ILi128EEESF_NSA_ILi64EEEEEENS_6half_tENS5_IJlSB_lEEESI_SJ_NS4_8TiledMMAINS4_8MMA_AtomIJNS4_20SM100_MMA_F16BF16_SSISI_SI_fLi128ELi128ELNS4_4UMMA5MajorE0ELSO_0ELNSN_7ScaleInE0ELSP_0EEEEEENS4_6LayoutINS5_IJSB_SB_SB_EEENS5_IJNSA_ILi0EEESU_SU_EEEEENS5_IJNS4_10UnderscoreESX_SX_EEEEENS4_23SM90_TMA_LOAD_MULTICASTENS4_14ComposedLayoutINS4_7SwizzleILi3ELi4ELi3EEENS4_18smem_ptr_flag_bitsILi16EEENSS_INS5_IJSC_SG_EEENS5_IJSG_SB_EEEEEEEvNS4_8identityENS4_13SM90_TMA_LOADES19_vS1A_EENS_8epilogue10collective18CollectiveEpilogueINS1D_23Sm100TmaWarpSpecializedILi4ELi2ELi32ELb1ELb0EEEJSH_NS5_IJNSS_ISF_SB_EENSS_INSA_ILi32EEESB_EEEEESI_SJ_SI_SJ_NS1D_6fusion15FusionCallbacksIS1H_NS1M_17LinearCombinationISI_fSI_fLNS_15FloatRoundStyleE2EEESH_S1L_JEEENS4_5SM1004TMEM4LOAD26SM100_TMEM_LOAD_32dp32b32xES1B_NS11_INS12_ILi2ELi4ELi3EEES15_NSS_INS5_IJSC_S1J_EEENS5_IJS1J_SB_EEEEEEENS4_39AutoVectorizingCopyWithAssumedAlignmentILi128EEENS4_14SM90_TMA_STOREES20_S22_S22_EEEvvEEEEvNT_6ParamsE)
        /*0038*/ 	.word	0x00000000


	//----- nvinfo : EIATTR_MIN_STACK_SIZE
	.align		4
.L_27:
        /*003c*/ 	.byte	0x04, 0x12
        /*003e*/ 	.short	(.L_29 - .L_28)
	.align		4
.L_28:
        /*0040*/ 	.word	index@(_ZN7cutlass13device_kernelINS_4gemm6kernel13GemmUniversalIN4cute5tupleIJiiiiEEENS1_10collective13CollectiveMmaINS1_35MainloopSm100TmaUmmaWarpSpecializedILi3ELi2ELi4ENS5_IJNS4_1CILi1EEENSA_ILi8EEESB_EEEEENS5_IJNSA_ILi128EEESF_NSA_ILi64EEEEEENS_6half_tENS5_IJlSB_lEEESI_SJ_NS4_8TiledMMAINS4_8MMA_AtomIJNS4_20SM100_MMA_F16BF16_SSISI_SI_fLi128ELi128ELNS4_4UMMA5MajorE0ELSO_0ELNSN_7ScaleInE0ELSP_0EEEEEENS4_6LayoutINS5_IJSB_SB_SB_EEENS5_IJNSA_ILi0EEESU_SU_EEEEENS5_IJNS4_10UnderscoreESX_SX_EEEEENS4_23SM90_TMA_LOAD_MULTICASTENS4_14ComposedLayoutINS4_7SwizzleILi3ELi4ELi3EEENS4_18smem_ptr_flag_bitsILi16EEENSS_INS5_IJSC_SG_EEENS5_IJSG_SB_EEEEEEEvNS4_8identityENS4_13SM90_TMA_LOADES19_vS1A_EENS_8epilogue10collective18CollectiveEpilogueINS1D_23Sm100TmaWarpSpecializedILi4ELi2ELi32ELb1ELb0EEEJSH_NS5_IJNSS_ISF_SB_EENSS_INSA_ILi32EEESB_EEEEESI_SJ_SI_SJ_NS1D_6fusion15FusionCallbacksIS1H_NS1M_17LinearCombinationISI_fSI_fLNS_15FloatRoundStyleE2EEESH_S1L_JEEENS4_5SM1004TMEM4LOAD26SM100_TMEM_LOAD_32dp32b32xES1B_NS11_INS12_ILi2ELi4ELi3EEES15_NSS_INS5_IJSC_S1J_EEENS5_IJS1J_SB_EEEEEEENS4_39AutoVectorizingCopyWithAssumedAlignmentILi128EEENS4_14SM90_TMA_STOREES20_S22_S22_EEEvvEEEEvNT_6ParamsE)
        /*0044*/ 	.word	0x00000000
.L_29:


//--------------------- .nv.compat                --------------------------
	.section	.nv.compat,"",@"SHT_CUDA_COMPAT_INFO"
	.align	4
        /*0000*/ 	.byte	0x02, 0x09, 0x01, 0x00, 0x02, 0x02, 0x02, 0x00, 0x02, 0x05, 0x05, 0x00, 0x03, 0x07, 0x01, 0x01
        /*0010*/ 	.byte	0x02, 0x03, 0x01, 0x00, 0x02, 0x06, 0x01, 0x00, 0x04, 0x0b, 0x08, 0x00, 0x09, 0x00, 0x00, 0x00
        /*0020*/ 	.byte	0x00, 0x00, 0x00, 0x00


//--------------------- .nv.info._ZN7cutlass13device_kernelINS_4gemm6kernel13GemmUniversalIN4cute5tupleIJiiiiEEENS1_10collective13CollectiveMmaINS1_35MainloopSm100TmaUmmaWarpSpecializedILi3ELi2ELi4ENS5_IJNS4_1CILi1EEENSA_ILi8EEESB_EEEEENS5_IJNSA_ILi128EEESF_NSA_ILi64EEEEEENS_6half_tENS5_IJlSB_lEEESI_SJ_NS4_8TiledMMAINS4_8MMA_AtomIJNS4_20SM100_MMA_F16BF16_SSISI_SI_fLi128ELi128ELNS4_4UMMA5MajorE0ELSO_0ELNSN_7ScaleInE0ELSP_0EEEEEENS4_6LayoutINS5_IJSB_SB_SB_EEENS5_IJNSA_ILi0EEESU_SU_EEEEENS5_IJNS4_10UnderscoreESX_SX_EEEEENS4_23SM90_TMA_LOAD_MULTICASTENS4_14ComposedLayoutINS4_7SwizzleILi3ELi4ELi3EEENS4_18smem_ptr_flag_bitsILi16EEENSS_INS5_IJSC_SG_EEENS5_IJSG_SB_EEEEEEEvNS4_8identityENS4_13SM90_TMA_LOADES19_vS1A_EENS_8epilogue10collective18CollectiveEpilogueINS1D_23Sm100TmaWarpSpecializedILi4ELi2ELi32ELb1ELb0EEEJSH_NS5_IJNSS_ISF_SB_EENSS_INSA_ILi32EEESB_EEEEESI_SJ_SI_SJ_NS1D_6fusion15FusionCallbacksIS1H_NS1M_17LinearCombinationISI_fSI_fLNS_15FloatRoundStyleE2EEESH_S1L_JEEENS4_5SM1004TMEM4LOAD26SM100_TMEM_LOAD_32dp32b32xES1B_NS11_INS12_ILi2ELi4ELi3EEES15_NSS_INS5_IJSC_S1J_EEENS5_IJS1J_SB_EEEEEEENS4_39AutoVectorizingCopyWithAssumedAlignmentILi128EEENS4_14SM90_TMA_STOREES20_S22_S22_EEEvvEEEEvNT_6ParamsE --------------------------
	.section	.nv.info._ZN7cutlass13device_kernelINS_4gemm6kernel13GemmUniversalIN4cute5tupleIJiiiiEEENS1_10collective13CollectiveMmaINS1_35MainloopSm100TmaUmmaWarpSpecializedILi3ELi2ELi4ENS5_IJNS4_1CILi1EEENSA_ILi8EEESB_EEEEENS5_IJNSA_ILi128EEESF_NSA_ILi64EEEEEENS_6half_tENS5_IJlSB_lEEESI_SJ_NS4_8TiledMMAINS4_8MMA_AtomIJNS4_20SM100_MMA_F16BF16_SSISI_SI_fLi128ELi128ELNS4_4UMMA5MajorE0ELSO_0ELNSN_7ScaleInE0ELSP_0EEEEEENS4_6LayoutINS5_IJSB_SB_SB_EEENS5_IJNSA_ILi0EEESU_SU_EEEEENS5_IJNS4_10UnderscoreESX_SX_EEEEENS4_23SM90_TMA_LOAD_MULTICASTENS4_14ComposedLayoutINS4_7SwizzleILi3ELi4ELi3EEENS4_18smem_ptr_flag_bitsILi16EEENSS_INS5_IJSC_SG_EEENS5_IJSG_SB_EEEEEEEvNS4_8identityENS4_13SM90_TMA_LOADES19_vS1A_EENS_8epilogue10collective18CollectiveEpilogueINS1D_23Sm100TmaWarpSpecializedILi4ELi2ELi32ELb1ELb0EEEJSH_NS5_IJNSS_ISF_SB_EENSS_INSA_ILi32EEESB_EEEEESI_SJ_SI_SJ_NS1D_6fusion15FusionCallbacksIS1H_NS1M_17LinearCombinationISI_fSI_fLNS_15FloatRoundStyleE2EEESH_S1L_JEEENS4_5SM1004TMEM4LOAD26SM100_TMEM_LOAD_32dp32b32xES1B_NS11_INS12_ILi2ELi4ELi3EEES15_NSS_INS5_IJSC_S1J_EEENS5_IJS1J_SB_EEEEEEENS4_39AutoVectorizingCopyWithAssumedAlignmentILi128EEENS4_14SM90_TMA_STOREES20_S22_S22_EEEvvEEEEvNT_6ParamsE,"",@"SHT_CUDA_INFO"
	.sectionflags	@""
	.align	4


	//----- nvinfo : EIATTR_CUDA_API_VERSION
	.align		4
        /*0000*/ 	.byte	0x04, 0x37
        /*0002*/ 	.short	(.L_31 - .L_30)
.L_30:
        /*0004*/ 	.word	0x00000082


	//----- nvinfo : EIATTR_KPARAM_INFO
	.align		4
.L_31:
        /*0008*/ 	.byte	0x04, 0x17
        /*000a*/ 	.short	(.L_33 - .L_32)
.L_32:
        /*000c*/ 	.word	0x00000000
        /*0010*/ 	.short	0x0000
        /*0012*/ 	.short	0x0000
        /*0014*/ 	.byte	0x00, 0xf0, 0x01, 0x20


	//----- nvinfo : EIATTR_AT_ENTRY_FRAGMENTS
	.align		4
.L_33:
        /*0018*/ 	.byte	0x04, 0x4f
        /*001a*/ 	.short	(.L_35 - .L_34)


	//   ....[0]....
.L_34:
        /*001c*/ 	.word	0x00000006


	//----- nvinfo : EIATTR_RESERVED_SMEM_USED
	.align		4
.L_35:
        /*0020*/ 	.byte	0x01, 0x41
	.zero		2


	//----- nvinfo : EIATTR_SPARSE_MMA_MASK
	.align		4
        /*0024*/ 	.byte	0x03, 0x50
        /*0026*/ 	.short	0x0000


	//----- nvinfo : EIATTR_TCGEN05_1CTA_USED
	.align		4
        /*0028*/ 	.byte	0x01, 0x51
	.zero		2


	//----- nvinfo : EIATTR_MAXREG_COUNT
	.align		4
        /*002c*/ 	.byte	0x03, 0x1b
        /*002e*/ 	.short	0x00ff


	//----- nvinfo : EIATTR_NUM_BARRIERS
	.align		4
        /*0030*/ 	.byte	0x02, 0x4c
        /*0032*/ 	.byte	0x07
	.zero		1


	//----- nvinfo : EIATTR_EXTERNS
	.align		4
        /*0034*/ 	.byte	0x04, 0x0f
        /*0036*/ 	.short	(.L_37 - .L_36)


	//   ....[0]....
	.align		4
.L_36:
        /*0038*/ 	.word	index@(__assertfail)


	//----- nvinfo : EIATTR_MERCURY_ISA_VERSION
	.align		4
.L_37:
        /*003c*/ 	.byte	0x03, 0x5f
        /*003e*/ 	.short	0x0101


	//----- nvinfo : EIATTR_INT_WARP_WIDE_INSTR_OFFSETS
	.align		4
        /*0040*/ 	.byte	0x04, 0x31
        /*0042*/ 	.short	(.L_39 - .L_38)


	//   ....[0]....
.L_38:
        /*0044*/ 	.word	0x00003d10


	//   ....[1]....
        /*0048*/ 	.word	0x00003d30


	//   ....[2]....
        /*004c*/ 	.word	0x00003d60


	//   ....[3]....
        /*0050*/ 	.word	0x000048a0


	//   ....[4]....
        /*0054*/ 	.word	0x00004910


	//   ....[5]....
        /*0058*/ 	.word	0x000049f0


	//   ....[6]....
        /*005c*/ 	.word	0x00004a70


	//   ....[7]....
        /*0060*/ 	.word	0x00004b70


	//   ....[8]....
        /*0064*/ 	.word	0x00004bf0


	//   ....[9]....
        /*0068*/ 	.word	0x00004ce0


	//   ....[10]....
        /*006c*/ 	.word	0x00004d90


	//----- nvinfo : EIATTR_COOP_GROUP_MASK_REGIDS
	.align		4
.L_39:
        /*0070*/ 	.byte	0x04, 0x29
        /*0072*/ 	.short	(.L_41 - .L_40)


	//   ....[0]....
.L_40:
        /*0074*/ 	.word	0xffffffff


	//   ....[1]....
        /*0078*/ 	.word	0xffffffff


	//   ....[2]....
        /*007c*/ 	.word	0xffffffff


	//   ....[3]....
        /*0080*/ 	.word	0xffffffff


	//   ....[4]....
        /*0084*/ 	.word	0xffffffff


	//   ....[5]....
        /*0088*/ 	.word	0xffffffff


	//   ....[6]....
        /*008c*/ 	.word	0xffffffff


	//   ....[7]....
        /*0090*/ 	.word	0xffffffff


	//   ....[8]....
        /*0094*/ 	.word	0xffffffff


	//   ....[9]....
        /*0098*/ 	.word	0xffffffff


	//   ....[10]....
        /*009c*/ 	.word	0xffffffff


	//   ....[11]....
        /*00a0*/ 	.word	0xffffffff


	//   ....[12]....
        /*00a4*/ 	.word	0xffffffff


	//   ....[13]....
        /*00a8*/ 	.word	0xffffffff


	//----- nvinfo : EIATTR_COOP_GROUP_INSTR_OFFSETS
	.align		4
.L_41:
        /*00ac*/ 	.byte	0x04, 0x28
        /*00ae*/ 	.short	(.L_43 - .L_42)


	//   ....[0]....
.L_42:
        /*00b0*/ 	.word	0x00000080


	//   ....[1]....
        /*00b4*/ 	.word	0x000004f0


	//   ....[2]....
        /*00b8*/ 	.word	0x00000680


	//   ....[3]....
        /*00bc*/ 	.word	0x00000820


	//   ....[4]....
        /*00c0*/ 	.word	0x00000920


	//   ....[5]....
        /*00c4*/ 	.word	0x00000a90


	//   ....[6]....
        /*00c8*/ 	.word	0x00000c30


	//   ....[7]....
        /*00cc*/ 	.word	0x00000de0


	//   ....[8]....
        /*00d0*/ 	.word	0x00002140


	//   ....[9]....
        /*00d4*/ 	.word	0x00002f60


	//   ....[10]....
        /*00d8*/ 	.word	0x00003170


	//   ....[11]....
        /*00dc*/ 	.word	0x000031a0


	//   ....[12]....
        /*00e0*/ 	.word	0x00003bf0


	//   ....[13]....
        /*00e4*/ 	.word	0x00003e20


	//----- nvinfo : EIATTR_VRC_CTA_INIT_COUNT
	.align		4
.L_43:
        /*00e8*/ 	.byte	0x02, 0x4a
        /*00ea*/ 	.byte	0x80
	.zero		1


	//----- nvinfo : EIATTR_SYSCALL_OFFSETS
	.align		4
        /*00ec*/ 	.byte	0x04, 0x46
        /*00ee*/ 	.short	(.L_45 - .L_44)


	//   ....[0]....
.L_44:
        /*00f0*/ 	.word	0x000059e0


	//   ....[1]....
        /*00f4*/ 	.word	0x00005ad0


	//   ....[2]....
        /*00f8*/ 	.word	0x000062a0


	//   ....[3]....
        /*00fc*/ 	.word	0x00006f20


	//   ....[4]....
        /*0100*/ 	.word	0x00007b80


	//   ....[5]....
        /*0104*/ 	.word	0x000087e0


	//----- nvinfo : EIATTR_MBARRIER_INSTR_OFFSETS
	.align		4
.L_45:
        /*0108*/ 	.byte	0x04, 0x39
        /*010a*/ 	.short	(.L_47 - .L_46)


	//   ....[0]....
.L_46:
        /*010c*/ 	.word	0x00000610
        /*0110*/ 	.word	0x000000ff
        /*0114*/ 	.word	0x00000000
        /*0118*/ 	.short	0x0100
        /*011a*/ 	.byte	0x04
	.zero		1


	//   ....[1]....
        /*011c*/ 	.word	0x00000620
        /*0120*/ 	.word	0x000000ff
        /*0124*/ 	.word	0x00000018
        /*0128*/ 	.short	0x0100
        /*012a*/ 	.byte	0x04
	.zero		1


	//   ....[2]....
        /*012c*/ 	.word	0x00000630
        /*0130*/ 	.word	0x000000ff
        /*0134*/ 	.word	0x00000008
        /*0138*/ 	.short	0x0100
        /*013a*/ 	.byte	0x04
	.zero		1


	//   ....[3]....
        /*013c*/ 	.word	0x00000640
        /*0140*/ 	.word	0x000000ff
        /*0144*/ 	.word	0x00000020
        /*0148*/ 	.short	0x0100
        /*014a*/ 	.byte	0x04
	.zero		1


	//   ....[4]....
        /*014c*/ 	.word	0x00000650
        /*0150*/ 	.word	0x000000ff
        /*0154*/ 	.word	0x00000010
        /*0158*/ 	.short	0x0100
        /*015a*/ 	.byte	0x04
	.zero		1


	//   ....[5]....
        /*015c*/ 	.word	0x00000660
        /*0160*/ 	.word	0x000000ff
        /*0164*/ 	.word	0x00000028
        /*0168*/ 	.short	0x0100
        /*016a*/ 	.byte	0x04
	.zero		1


	//   ....[6]....
        /*016c*/ 	.word	0x00000790
        /*0170*/ 	.word	0x000000ff
        /*0174*/ 	.word	0x00000030
        /*0178*/ 	.short	0x0100
        /*017a*/ 	.byte	0x04
	.zero		1


	//   ....[7]....
        /*017c*/ 	.word	0x000007a0
        /*0180*/ 	.word	0x000000ff
        /*0184*/ 	.word	0x00000050
        /*0188*/ 	.short	0x0100
        /*018a*/ 	.byte	0x04
	.zero		1


	//   ....[8]....
        /*018c*/ 	.word	0x000007b0
        /*0190*/ 	.word	0x000000ff
        /*0194*/ 	.word	0x00000038
        /*0198*/ 	.short	0x0100
        /*019a*/ 	.byte	0x04
	.zero		1


	//   ....[9]....
        /*019c*/ 	.word	0x000007c0
        /*01a0*/ 	.word	0x000000ff
        /*01a4*/ 	.word	0x00000058
        /*01a8*/ 	.short	0x0100
        /*01aa*/ 	.byte	0x04
	.zero		1


	//   ....[10]....
        /*01ac*/ 	.word	0x000007d0
        /*01b0*/ 	.word	0x000000ff
        /*01b4*/ 	.word	0x00000040
        /*01b8*/ 	.short	0x0100
        /*01ba*/ 	.byte	0x04
	.zero		1


	//   ....[11]....
        /*01bc*/ 	.word	0x000007e0
        /*01c0*/ 	.word	0x000000ff
        /*01c4*/ 	.word	0x00000060
        /*01c8*/ 	.short	0x0100
        /*01ca*/ 	.byte	0x04
	.zero		1


	//   ....[12]....
        /*01cc*/ 	.word	0x000007f0
        /*01d0*/ 	.word	0x000000ff
        /*01d4*/ 	.word	0x00000048
        /*01d8*/ 	.short	0x0100
        /*01da*/ 	.byte	0x04
	.zero		1


	//   ....[13]....
        /*01dc*/ 	.word	0x00000800
        /*01e0*/ 	.word	0x000000ff
        /*01e4*/ 	.word	0x00000068
        /*01e8*/ 	.short	0x0100
        /*01ea*/ 	.byte	0x04
	.zero		1


	//   ....[14]....
        /*01ec*/ 	.word	0x000008f0
        /*01f0*/ 	.word	0x000000ff
        /*01f4*/ 	.word	0x00000070
        /*01f8*/ 	.short	0x0100
        /*01fa*/ 	.byte	0x06
	.zero		1


	//   ....[15]....
        /*01fc*/ 	.word	0x00000900
        /*0200*/ 	.word	0x000000ff
        /*0204*/ 	.word	0x00000078
        /*0208*/ 	.short	0x0100
        /*020a*/ 	.byte	0x06
	.zero		1


	//   ....[16]....
        /*020c*/ 	.word	0x00000a40
        /*0210*/ 	.word	0x000000ff
        /*0214*/ 	.word	0x00000080
        /*0218*/ 	.short	0x0100
        /*021a*/ 	.byte	0x06
	.zero		1


	//   ....[17]....
        /*021c*/ 	.word	0x00000a50
        /*0220*/ 	.word	0x000000ff
        /*0224*/ 	.word	0x00000090
        /*0228*/ 	.short	0x0100
        /*022a*/ 	.byte	0x06
	.zero		1


	//   ....[18]....
        /*022c*/ 	.word	0x00000a60
        /*0230*/ 	.word	0x000000ff
        /*0234*/ 	.word	0x00000088
        /*0238*/ 	.short	0x0100
        /*023a*/ 	.byte	0x06
	.zero		1


	//   ....[19]....
        /*023c*/ 	.word	0x00000a70
        /*0240*/ 	.word	0x000000ff
        /*0244*/ 	.word	0x00000098
        /*0248*/ 	.short	0x0100
        /*024a*/ 	.byte	0x06
	.zero		1


	//   ....[20]....
        /*024c*/ 	.word	0x00000ba0
        /*0250*/ 	.word	0x000000ff
        /*0254*/ 	.word	0x000000a0
        /*0258*/ 	.short	0x0100
        /*025a*/ 	.byte	0x04
	.zero		1


	//   ....[21]....
        /*025c*/ 	.word	0x00000bb0
        /*0260*/ 	.word	0x000000ff
        /*0264*/ 	.word	0x000000c0
        /*0268*/ 	.short	0x0100
        /*026a*/ 	.byte	0x04
	.zero		1


	//   ....[22]....
        /*026c*/ 	.word	0x00000bc0
        /*0270*/ 	.word	0x000000ff
        /*0274*/ 	.word	0x000000a8
        /*0278*/ 	.short	0x0100
        /*027a*/ 	.byte	0x04
	.zero		1


	//   ....[23]....
        /*027c*/ 	.word	0x00000bd0
        /*0280*/ 	.word	0x000000ff
        /*0284*/ 	.word	0x000000c8
        /*0288*/ 	.short	0x0100
        /*028a*/ 	.byte	0x04
	.zero		1


	//   ....[24]....
        /*028c*/ 	.word	0x00000be0
        /*0290*/ 	.word	0x000000ff
        /*0294*/ 	.word	0x000000b0
        /*0298*/ 	.short	0x0100
        /*029a*/ 	.byte	0x04
	.zero		1


	//   ....[25]....
        /*029c*/ 	.word	0x00000bf0
        /*02a0*/ 	.word	0x000000ff
        /*02a4*/ 	.word	0x000000d0
        /*02a8*/ 	.short	0x0100
        /*02aa*/ 	.byte	0x04
	.zero		1


	//   ....[26]....
        /*02ac*/ 	.word	0x00000c00
        /*02b0*/ 	.word	0x000000ff
        /*02b4*/ 	.word	0x000000b8
        /*02b8*/ 	.short	0x0100
        /*02ba*/ 	.byte	0x04
	.zero		1


	//   ....[27]....
        /*02bc*/ 	.word	0x00000c10
        /*02c0*/ 	.word	0x000000ff
        /*02c4*/ 	.word	0x000000d8
        /*02c8*/ 	.short	0x0100
        /*02ca*/ 	.byte	0x04
	.zero		1


	//   ....[28]....
        /*02cc*/ 	.word	0x00000d00
        /*02d0*/ 	.word	0x000000ff
        /*02d4*/ 	.word	0x000000e0
        /*02d8*/ 	.short	0x0100
        /*02da*/ 	.byte	0x04
	.zero		1


	//   ....[29]....
        /*02dc*/ 	.word	0x00000d10
        /*02e0*/ 	.word	0x000000ff
        /*02e4*/ 	.word	0x000000f0
        /*02e8*/ 	.short	0x0100
        /*02ea*/ 	.byte	0x04
	.zero		1


	//   ....[30]....
        /*02ec*/ 	.word	0x00000d20
        /*02f0*/ 	.word	0x000000ff
        /*02f4*/ 	.word	0x000000e8
        /*02f8*/ 	.short	0x0100
        /*02fa*/ 	.byte	0x04
	.zero		1


	//   ....[31]....
        /*02fc*/ 	.word	0x00000d30
        /*0300*/ 	.word	0x000000ff
        /*0304*/ 	.word	0x000000f8
        /*0308*/ 	.short	0x0100
        /*030a*/ 	.byte	0x04
	.zero		1


	//   ....[32]....
        /*030c*/ 	.word	0x000019c0
        /*0310*/ 	.word	0x00000003
        /*0314*/ 	.word	0x000000f0
        /*0318*/ 	.short	0x010a
        /*031a*/ 	.byte	0xff
	.zero		1


	//   ....[33]....
        /*031c*/ 	.word	0x000019f0
        /*0320*/ 	.word	0x00000003
        /*0324*/ 	.word	0x000000e0
        /*0328*/ 	.short	0x0101
        /*032a*/ 	.byte	0xff
	.zero		1


	//   ....[34]....
        /*032c*/ 	.word	0x00001ac0
        /*0330*/ 	.word	0x000000ff
        /*0334*/ 	.word	0x00000018
        /*0338*/ 	.short	0x010a
        /*033a*/ 	.byte	0x04
	.zero		1


	//   ....[35]....
        /*033c*/ 	.word	0x00001b40
        /*0340*/ 	.word	0x000000ff
        /*0344*/ 	.word	0x00000018
        /*0348*/ 	.short	0x010a
        /*034a*/ 	.byte	0x21
	.zero		1


	//   ....[36]....
        /*034c*/ 	.word	0x00001ce0
        /*0350*/ 	.word	0x000000ff
        /*0354*/ 	.word	0x00000018
        /*0358*/ 	.short	0x010a
        /*035a*/ 	.byte	0x08
	.zero		1


	//   ....[37]....
        /*035c*/ 	.word	0x00001df0
        /*0360*/ 	.word	0x000000ff
        /*0364*/ 	.word	0x00000078
        /*0368*/ 	.short	0x0101
        /*036a*/ 	.byte	0x06
	.zero		1


	//   ....[38]....
        /*036c*/ 	.word	0x00001e10
        /*0370*/ 	.word	0x000000ff
        /*0374*/ 	.word	0x00000018
        /*0378*/ 	.short	0x010a
        /*037a*/ 	.byte	0x04
	.zero		1


	//   ....[39]....
        /*037c*/ 	.word	0x00001e90
        /*0380*/ 	.word	0x000000ff
        /*0384*/ 	.word	0x00000018
        /*0388*/ 	.short	0x010a
        /*038a*/ 	.byte	0x11
	.zero		1


	//   ....[40]....
        /*038c*/ 	.word	0x00002030
        /*0390*/ 	.word	0x000000ff
        /*0394*/ 	.word	0x00000018
        /*0398*/ 	.short	0x010a
        /*039a*/ 	.byte	0x07
	.zero		1


	//   ....[41]....
        /*039c*/ 	.word	0x00002170
        /*03a0*/ 	.word	0x00000003
        /*03a4*/ 	.word	0x00000080
        /*03a8*/ 	.short	0x010a
        /*03aa*/ 	.byte	0xff
	.zero		1


	//   ....[42]....
        /*03ac*/ 	.word	0x000022c0
        /*03b0*/ 	.word	0x00000000
        /*03b4*/ 	.word	0x00000000
        /*03b8*/ 	.short	0x0101
        /*03ba*/ 	.byte	0xff
	.zero		1


	//   ....[43]....
        /*03bc*/ 	.word	0x00002870
        /*03c0*/ 	.word	0x000000ff
        /*03c4*/ 	.word	0x00000000
        /*03c8*/ 	.short	0x010a
        /*03ca*/ 	.byte	0x04
	.zero		1


	//   ....[44]....
        /*03cc*/ 	.word	0x00002900
        /*03d0*/ 	.word	0x000000ff
        /*03d4*/ 	.word	0x00000000
        /*03d8*/ 	.short	0x010a
        /*03da*/ 	.byte	0x05
	.zero		1


	//   ....[45]....
        /*03dc*/ 	.word	0x000029a0
        /*03e0*/ 	.word	0x00000000
        /*03e4*/ 	.word	0x00000000
        /*03e8*/ 	.short	0x010a
        /*03ea*/ 	.byte	0xff
	.zero		1


	//   ....[46]....
        /*03ec*/ 	.word	0x00002ac0
        /*03f0*/ 	.word	0x00000002
        /*03f4*/ 	.word	0x000000e0
        /*03f8*/ 	.short	0x010a
        /*03fa*/ 	.byte	0xff
	.zero		1


	//   ....[47]....
        /*03fc*/ 	.word	0x00002b20
        /*0400*/ 	.word	0x00000004
        /*0404*/ 	.word	0x00000000
        /*0408*/ 	.short	0x0101
        /*040a*/ 	.byte	0xff
	.zero		1


	//   ....[48]....
        /*040c*/ 	.word	0x00002b40
        /*0410*/ 	.word	0x000000ff
        /*0414*/ 	.word	0x00000090
        /*0418*/ 	.short	0x010a
        /*041a*/ 	.byte	0x04
	.zero		1


	//   ....[49]....
        /*041c*/ 	.word	0x00002c60
        /*0420*/ 	.word	0x00000002
        /*0424*/ 	.word	0x00000080
        /*0428*/ 	.short	0x010a
        /*042a*/ 	.byte	0xff
	.zero		1


	//   ....[50]....
        /*042c*/ 	.word	0x00002d70
        /*0430*/ 	.word	0x00000002
        /*0434*/ 	.word	0x00000000
        /*0438*/ 	.short	0x0101
        /*043a*/ 	.byte	0xff
	.zero		1


	//   ....[51]....
        /*043c*/ 	.word	0x00002e00
        /*0440*/ 	.word	0x000000ff
        /*0444*/ 	.word	0x00000090
        /*0448*/ 	.short	0x0106
        /*044a*/ 	.byte	0x04
	.zero		1


	//   ....[52]....
        /*044c*/ 	.word	0x00002e20
        /*0450*/ 	.word	0x000000ff
        /*0454*/ 	.word	0x00000090
        /*0458*/ 	.short	0x010a
        /*045a*/ 	.byte	0x04
	.zero		1


	//   ....[53]....
        /*045c*/ 	.word	0x00002eb0
        /*0460*/ 	.word	0x000000ff
        /*0464*/ 	.word	0x00000090
        /*0468*/ 	.short	0x0106
        /*046a*/ 	.byte	0x07
	.zero		1


	//   ....[54]....
        /*046c*/ 	.word	0x00002ef0
        /*0470*/ 	.word	0x00000000
        /*0474*/ 	.word	0x00000090
        /*0478*/ 	.short	0x010a
        /*047a*/ 	.byte	0xff
	.zero		1


	//   ....[55]....
        /*047c*/ 	.word	0x00003440
        /*0480*/ 	.word	0x00000000
        /*0484*/ 	.word	0x00000080
        /*0488*/ 	.short	0x010a
        /*048a*/ 	.byte	0xff
	.zero		1


	//   ....[56]....
        /*048c*/ 	.word	0x00003550
        /*0490*/ 	.word	0x00000003
        /*0494*/ 	.word	0x00000000
        /*0498*/ 	.short	0x0101
        /*049a*/ 	.byte	0xff
	.zero		1


	//   ....[57]....
        /*049c*/ 	.word	0x00003560
        /*04a0*/ 	.word	0x000000ff
        /*04a4*/ 	.word	0x00000000
        /*04a8*/ 	.short	0x010a
        /*04aa*/ 	.byte	0x04
	.zero		1


	//   ....[58]....
        /*04ac*/ 	.word	0x00003580
        /*04b0*/ 	.word	0x000000ff
        /*04b4*/ 	.word	0x000000c0
        /*04b8*/ 	.short	0x010a
        /*04ba*/ 	.byte	0x1e
	.zero		1


	//   ....[59]....
        /*04bc*/ 	.word	0x00003650
        /*04c0*/ 	.word	0x000000ff
        /*04c4*/ 	.word	0x00000000
        /*04c8*/ 	.short	0x010a
        /*04ca*/ 	.byte	0x05
	.zero		1


	//   ....[60]....
        /*04cc*/ 	.word	0x00003790
        /*04d0*/ 	.word	0x000000ff
        /*04d4*/ 	.word	0x00000000
        /*04d8*/ 	.short	0x010a
        /*04da*/ 	.byte	0x04
	.zero		1


	//   ....[61]....
        /*04dc*/ 	.word	0x00003a20
        /*04e0*/ 	.word	0x000000ff
        /*04e4*/ 	.word	0x00000000
        /*04e8*/ 	.short	0x010a
        /*04ea*/ 	.byte	0x04
	.zero		1


	//   ....[62]....
        /*04ec*/ 	.word	0x00003ab0
        /*04f0*/ 	.word	0x000000ff
        /*04f4*/ 	.word	0x00000000
        /*04f8*/ 	.short	0x010a
        /*04fa*/ 	.byte	0x05
	.zero		1


	//   ....[63]....
        /*04fc*/ 	.word	0x00003b40
        /*0500*/ 	.word	0x000000ff
        /*0504*/ 	.word	0x00000000
        /*0508*/ 	.short	0x010a
        /*050a*/ 	.byte	0x05
	.zero		1


	//   ....[64]....
        /*050c*/ 	.word	0x00003bd0
        /*0510*/ 	.word	0x000000ff
        /*0514*/ 	.word	0x00000000
        /*0518*/ 	.short	0x010a
        /*051a*/ 	.byte	0x04
	.zero		1


	//   ....[65]....
        /*051c*/ 	.word	0x000040a0
        /*0520*/ 	.word	0x0000000c
        /*0524*/ 	.word	0x00000080
        /*0528*/ 	.short	0x010a
        /*052a*/ 	.byte	0xff
	.zero		1


	//   ....[66]....
        /*052c*/ 	.word	0x00004210
        /*0530*/ 	.word	0x00000000
        /*0534*/ 	.word	0x00000000
        /*0538*/ 	.short	0x0101
        /*053a*/ 	.byte	0xff
	.zero		1


	//   ....[67]....
        /*053c*/ 	.word	0x000046a0
        /*0540*/ 	.word	0x000000ff
        /*0544*/ 	.word	0x00000078
        /*0548*/ 	.short	0x010a
        /*054a*/ 	.byte	0x15
	.zero		1


	//   ....[68]....
        /*054c*/ 	.word	0x00004820
        /*0550*/ 	.word	0x000000ff
        /*0554*/ 	.word	0x00000050
        /*0558*/ 	.short	0x010a
        /*055a*/ 	.byte	0x15
	.zero		1


	//   ....[69]....
        /*055c*/ 	.word	0x000049a0
        /*0560*/ 	.word	0x000000ff
        /*0564*/ 	.word	0x00000030
        /*0568*/ 	.short	0x010b
        /*056a*/ 	.byte	0x15
	.zero		1


	//   ....[70]....
        /*056c*/ 	.word	0x000049b0
        /*0570*/ 	.word	0x000000ff
        /*0574*/ 	.word	0x00000000
        /*0578*/ 	.short	0x0101
        /*057a*/ 	.byte	0x06
	.zero		1


	//   ....[71]....
        /*057c*/ 	.word	0x000049c0
        /*0580*/ 	.word	0x000000ff
        /*0584*/ 	.word	0x00000058
        /*0588*/ 	.short	0x010a
        /*058a*/ 	.byte	0x15
	.zero		1


	//   ....[72]....
        /*058c*/ 	.word	0x00004b20
        /*0590*/ 	.word	0x000000ff
        /*0594*/ 	.word	0x00000038
        /*0598*/ 	.short	0x010b
        /*059a*/ 	.byte	0x15
	.zero		1


	//   ....[73]....
        /*059c*/ 	.word	0x00004b30
        /*05a0*/ 	.word	0x000000ff
        /*05a4*/ 	.word	0x00000000
        /*05a8*/ 	.short	0x0101
        /*05aa*/ 	.byte	0x06
	.zero		1


	//   ....[74]....
        /*05ac*/ 	.word	0x00004b40
        /*05b0*/ 	.word	0x000000ff
        /*05b4*/ 	.word	0x00000060
        /*05b8*/ 	.short	0x010a
        /*05ba*/ 	.byte	0x15
	.zero		1


	//   ....[75]....
        /*05bc*/ 	.word	0x00004c90
        /*05c0*/ 	.word	0x000000ff
        /*05c4*/ 	.word	0x00000040
        /*05c8*/ 	.short	0x010b
        /*05ca*/ 	.byte	0x15
	.zero		1


	//   ....[76]....
        /*05cc*/ 	.word	0x00004ca0
        /*05d0*/ 	.word	0x000000ff
        /*05d4*/ 	.word	0x00000000
        /*05d8*/ 	.short	0x0101
        /*05da*/ 	.byte	0x06
	.zero		1


	//   ....[77]....
        /*05dc*/ 	.word	0x00004cb0
        /*05e0*/ 	.word	0x000000ff
        /*05e4*/ 	.word	0x00000068
        /*05e8*/ 	.short	0x010a
        /*05ea*/ 	.byte	0x15
	.zero		1


	//   ....[78]....
        /*05ec*/ 	.word	0x00004ea0
        /*05f0*/ 	.word	0x000000ff
        /*05f4*/ 	.word	0x00000048
        /*05f8*/ 	.short	0x010b
        /*05fa*/ 	.byte	0x15
	.zero		1


	//   ....[79]....
        /*05fc*/ 	.word	0x00004eb0
        /*0600*/ 	.word	0x000000ff
        /*0604*/ 	.word	0x00000000
        /*0608*/ 	.short	0x0101
        /*060a*/ 	.byte	0x25
	.zero		1


	//   ....[80]....
        /*060c*/ 	.word	0x00004ee0
        /*0610*/ 	.word	0x000000ff
        /*0614*/ 	.word	0x00000050
        /*0618*/ 	.short	0x010a
        /*061a*/ 	.byte	0x15
	.zero		1


	//   ....[81]....
        /*061c*/ 	.word	0x00004f00
        /*0620*/ 	.word	0x000000ff
        /*0624*/ 	.word	0x00000058
        /*0628*/ 	.short	0x010a
        /*062a*/ 	.byte	0x15
	.zero		1


	//   ....[82]....
        /*062c*/ 	.word	0x00004f20
        /*0630*/ 	.word	0x000000ff
        /*0634*/ 	.word	0x00000060
        /*0638*/ 	.short	0x010a
        /*063a*/ 	.byte	0x15
	.zero		1


	//   ....[83]....
        /*063c*/ 	.word	0x00004f60
        /*0640*/ 	.word	0x00000000
        /*0644*/ 	.word	0x00000068
        /*0648*/ 	.short	0x010a
        /*064a*/ 	.byte	0xff
	.zero		1


	//   ....[84]....
        /*064c*/ 	.word	0x00005270
        /*0650*/ 	.word	0x00000003
        /*0654*/ 	.word	0x00000080
        /*0658*/ 	.short	0x010a
        /*065a*/ 	.byte	0xff
	.zero		1


	//   ....[85]....
        /*065c*/ 	.word	0x000053f0
        /*0660*/ 	.word	0x00000000
        /*0664*/ 	.word	0x00000000
        /*0668*/ 	.short	0x0101
        /*066a*/ 	.byte	0xff
	.zero		1


	//   ....[86]....
        /*066c*/ 	.word	0x00005f60
        /*0670*/ 	.word	0x000000ff
        /*0674*/ 	.word	0x00000030
        /*0678*/ 	.short	0x010a
        /*067a*/ 	.byte	0x2c
	.zero		1


	//   ....[87]....
        /*067c*/ 	.word	0x00005fa0
        /*0680*/ 	.word	0x00000063
        /*0684*/ 	.word	0x000000a0
        /*0688*/ 	.short	0x010a
        /*068a*/ 	.byte	0xff
	.zero		1


	//   ....[88]....
        /*068c*/ 	.word	0x00006090
        /*0690*/ 	.word	0x000000ff
        /*0694*/ 	.word	0x00000030
        /*0698*/ 	.short	0x010a
        /*069a*/ 	.byte	0x2c
	.zero		1


	//   ....[89]....
        /*069c*/ 	.word	0x00006180
        /*06a0*/ 	.word	0x00000063
        /*06a4*/ 	.word	0x000000a0
        /*06a8*/ 	.short	0x010a
        /*06aa*/ 	.byte	0xff
	.zero		1


	//   ....[90]....
        /*06ac*/ 	.word	0x00006c50
        /*06b0*/ 	.word	0x00000000
        /*06b4*/ 	.word	0x00000000
        /*06b8*/ 	.short	0x0101
        /*06ba*/ 	.byte	0xff
	.zero		1


	//   ....[91]....
        /*06bc*/ 	.word	0x00006c60
        /*06c0*/ 	.word	0x00000003
        /*06c4*/ 	.word	0x00000030
        /*06c8*/ 	.short	0x010a
        /*06ca*/ 	.byte	0xff
	.zero		1


	//   ....[92]....
        /*06cc*/ 	.word	0x00006d40
        /*06d0*/ 	.word	0x00000003
        /*06d4*/ 	.word	0x00000030
        /*06d8*/ 	.short	0x010a
        /*06da*/ 	.byte	0xff
	.zero		1


	//   ....[93]....
        /*06dc*/ 	.word	0x000078b0
        /*06e0*/ 	.word	0x0000003d
        /*06e4*/ 	.word	0x00000000
        /*06e8*/ 	.short	0x0101
        /*06ea*/ 	.byte	0xff
	.zero		1


	//   ....[94]....
        /*06ec*/ 	.word	0x000078d0
        /*06f0*/ 	.word	0x0000003e
        /*06f4*/ 	.word	0x00000030
        /*06f8*/ 	.short	0x010a
        /*06fa*/ 	.byte	0xff
	.zero		1


	//   ....[95]....
        /*06fc*/ 	.word	0x000079a0
        /*0700*/ 	.word	0x0000003e
        /*0704*/ 	.word	0x00000030
        /*0708*/ 	.short	0x010a
        /*070a*/ 	.byte	0xff
	.zero		1


	//   ....[96]....
        /*070c*/ 	.word	0x00008510
        /*0710*/ 	.word	0x0000003d
        /*0714*/ 	.word	0x00000000
        /*0718*/ 	.short	0x0101
        /*071a*/ 	.byte	0xff
	.zero		1


	//   ....[97]....
        /*071c*/ 	.word	0x00008530
        /*0720*/ 	.word	0x0000003e
        /*0724*/ 	.word	0x00000030
        /*0728*/ 	.short	0x010a
        /*072a*/ 	.byte	0xff
	.zero		1


	//   ....[98]....
        /*072c*/ 	.word	0x00008600
        /*0730*/ 	.word	0x0000003e
        /*0734*/ 	.word	0x00000030
        /*0738*/ 	.short	0x010a
        /*073a*/ 	.byte	0xff
	.zero		1


	//   ....[99]....
        /*073c*/ 	.word	0x00008940
        /*0740*/ 	.word	0x000000ff
        /*0744*/ 	.word	0x00000000
        /*0748*/ 	.short	0x0101
        /*074a*/ 	.byte	0x04
	.zero		1


	//   ....[100]....
        /*074c*/ 	.word	0x000091d0
        /*0750*/ 	.word	0x00000002
        /*0754*/ 	.word	0x00000000
        /*0758*/ 	.short	0x0101
        /*075a*/ 	.byte	0xff
	.zero		1


	//   ....[101]....
        /*075c*/ 	.word	0x00009460
        /*0760*/ 	.word	0x000000ff
        /*0764*/ 	.word	0x00000000
        /*0768*/ 	.short	0x0101
        /*076a*/ 	.byte	0x04
	.zero		1


	//   ....[102]....
        /*076c*/ 	.word	0x00009480
        /*0770*/ 	.word	0x00000003
        /*0774*/ 	.word	0x000000f0
        /*0778*/ 	.short	0x010a
        /*077a*/ 	.byte	0xff
	.zero		1


	//   ....[103]....
        /*077c*/ 	.word	0x000094e0
        /*0780*/ 	.word	0x00000000
        /*0784*/ 	.word	0x00000018
        /*0788*/ 	.short	0x010a
        /*078a*/ 	.byte	0xff
	.zero		1


	//   ....[104]....
        /*078c*/ 	.word	0x00009540
        /*0790*/ 	.word	0x00000000
        /*0794*/ 	.word	0x00000018
        /*0798*/ 	.short	0x010a
        /*079a*/ 	.byte	0xff
	.zero		1


	//   ....[105]....
        /*079c*/ 	.word	0x00009590
        /*07a0*/ 	.word	0x00000003
        /*07a4*/ 	.word	0x00000080
        /*07a8*/ 	.short	0x010a
        /*07aa*/ 	.byte	0xff
	.zero		1


	//   ....[106]....
        /*07ac*/ 	.word	0x000095f0
        /*07b0*/ 	.word	0x00000000
        /*07b4*/ 	.word	0x00000000
        /*07b8*/ 	.short	0x010a
        /*07ba*/ 	.byte	0xff
	.zero		1


	//   ....[107]....
        /*07bc*/ 	.word	0x00009650
        /*07c0*/ 	.word	0x00000000
        /*07c4*/ 	.word	0x00000000
        /*07c8*/ 	.short	0x010a
        /*07ca*/ 	.byte	0xff
	.zero		1


	//   ....[108]....
        /*07cc*/ 	.word	0x000096a0
        /*07d0*/ 	.word	0x00000002
        /*07d4*/ 	.word	0x000000e0
        /*07d8*/ 	.short	0x010a
        /*07da*/ 	.byte	0xff
	.zero		1


	//   ....[109]....
        /*07dc*/ 	.word	0x00009700
        /*07e0*/ 	.word	0x00000002
        /*07e4*/ 	.word	0x00000090
        /*07e8*/ 	.short	0x010a
        /*07ea*/ 	.byte	0xff
	.zero		1


	//   ....[110]....
        /*07ec*/ 	.word	0x00009750
        /*07f0*/ 	.word	0x00000002
        /*07f4*/ 	.word	0x00000080
        /*07f8*/ 	.short	0x010a
        /*07fa*/ 	.byte	0xff
	.zero		1


	//   ....[111]....
        /*07fc*/ 	.word	0x000097b0
        /*0800*/ 	.word	0x00000000
        /*0804*/ 	.word	0x00000090
        /*0808*/ 	.short	0x010a
        /*080a*/ 	.byte	0xff
	.zero		1


	//   ....[112]....
        /*080c*/ 	.word	0x00009800
        /*0810*/ 	.word	0x00000000
        /*0814*/ 	.word	0x00000080
        /*0818*/ 	.short	0x010a
        /*081a*/ 	.byte	0xff
	.zero		1


	//   ....[113]....
        /*081c*/ 	.word	0x00009860
        /*0820*/ 	.word	0x00000003
        /*0824*/ 	.word	0x000000c0
        /*0828*/ 	.short	0x010a
        /*082a*/ 	.byte	0xff
	.zero		1


	//   ....[114]....
        /*082c*/ 	.word	0x000098c0
        /*0830*/ 	.word	0x00000000
        /*0834*/ 	.word	0x00000000
        /*0838*/ 	.short	0x010a
        /*083a*/ 	.byte	0xff
	.zero		1


	//   ....[115]....
        /*083c*/ 	.word	0x00009920
        /*0840*/ 	.word	0x00000000
        /*0844*/ 	.word	0x00000000
        /*0848*/ 	.short	0x010a
        /*084a*/ 	.byte	0xff
	.zero		1


	//   ....[116]....
        /*084c*/ 	.word	0x00009980
        /*0850*/ 	.word	0x00000000
        /*0854*/ 	.word	0x00000000
        /*0858*/ 	.short	0x010a
        /*085a*/ 	.byte	0xff
	.zero		1


	//   ....[117]....
        /*085c*/ 	.word	0x000099e0
        /*0860*/ 	.word	0x00000000
        /*0864*/ 	.word	0x00000000
        /*0868*/ 	.short	0x010a
        /*086a*/ 	.byte	0xff
	.zero		1


	//   ....[118]....
        /*086c*/ 	.word	0x00009a40
        /*0870*/ 	.word	0x00000000
        /*0874*/ 	.word	0x00000000
        /*0878*/ 	.short	0x010a
        /*087a*/ 	.byte	0xff
	.zero		1


	//   ....[119]....
        /*087c*/ 	.word	0x00009a90
        /*0880*/ 	.word	0x0000000c
        /*0884*/ 	.word	0x00000080
        /*0888*/ 	.short	0x010a
        /*088a*/ 	.byte	0xff
	.zero		1


	//   ....[120]....
        /*088c*/ 	.word	0x00009af0
        /*0890*/ 	.word	0x00000000
        /*0894*/ 	.word	0x00000078
        /*0898*/ 	.short	0x010a
        /*089a*/ 	.byte	0xff
	.zero		1


	//   ....[121]....
        /*089c*/ 	.word	0x00009b50
        /*08a0*/ 	.word	0x00000000
        /*08a4*/ 	.word	0x00000050
        /*08a8*/ 	.short	0x010a
        /*08aa*/ 	.byte	0xff
	.zero		1


	//   ....[122]....
        /*08ac*/ 	.word	0x00009bb0
        /*08b0*/ 	.word	0x00000000
        /*08b4*/ 	.word	0x00000058
        /*08b8*/ 	.short	0x010a
        /*08ba*/ 	.byte	0xff
	.zero		1


	//   ....[123]....
        /*08bc*/ 	.word	0x00009c10
        /*08c0*/ 	.word	0x00000000
        /*08c4*/ 	.word	0x00000060
        /*08c8*/ 	.short	0x010a
        /*08ca*/ 	.byte	0xff
	.zero		1


	//   ....[124]....
        /*08cc*/ 	.word	0x00009c70
        /*08d0*/ 	.word	0x00000000
        /*08d4*/ 	.word	0x00000068
        /*08d8*/ 	.short	0x010a
        /*08da*/ 	.byte	0xff
	.zero		1


	//   ....[125]....
        /*08dc*/ 	.word	0x00009cd0
        /*08e0*/ 	.word	0x00000000
        /*08e4*/ 	.word	0x00000050
        /*08e8*/ 	.short	0x010a
        /*08ea*/ 	.byte	0xff
	.zero		1


	//   ....[126]....
        /*08ec*/ 	.word	0x00009d30
        /*08f0*/ 	.word	0x00000000
        /*08f4*/ 	.word	0x00000058
        /*08f8*/ 	.short	0x010a
        /*08fa*/ 	.byte	0xff
	.zero		1


	//   ....[127]....
        /*08fc*/ 	.word	0x00009d90
        /*0900*/ 	.word	0x00000000
        /*0904*/ 	.word	0x00000060
        /*0908*/ 	.short	0x010a
        /*090a*/ 	.byte	0xff
	.zero		1


	//   ....[128]....
        /*090c*/ 	.word	0x00009de0
        /*0910*/ 	.word	0x00000003
        /*0914*/ 	.word	0x00000080
        /*0918*/ 	.short	0x010a
        /*091a*/ 	.byte	0xff
	.zero		1


	//   ....[129]....
        /*091c*/ 	.word	0x00009e40
        /*0920*/ 	.word	0x00000002
        /*0924*/ 	.word	0x00000030
        /*0928*/ 	.short	0x010a
        /*092a*/ 	.byte	0xff
	.zero		1


	//   ....[130]....
        /*092c*/ 	.word	0x00009e90
        /*0930*/ 	.word	0x00000063
        /*0934*/ 	.word	0x000000a0
        /*0938*/ 	.short	0x010a
        /*093a*/ 	.byte	0xff
	.zero		1


	//   ....[131]....
        /*093c*/ 	.word	0x00009ee0
        /*0940*/ 	.word	0x00000003
        /*0944*/ 	.word	0x00000030
        /*0948*/ 	.short	0x010a
        /*094a*/ 	.byte	0xff
	.zero		1


	//   ....[132]....
        /*094c*/ 	.word	0x00009f30
        /*0950*/ 	.word	0x0000003e
        /*0954*/ 	.word	0x00000030
        /*0958*/ 	.short	0x010a
        /*095a*/ 	.byte	0xff
	.zero		1


	//   ....[133]....
        /*095c*/ 	.word	0x00009f80
        /*0960*/ 	.word	0x0000003e
        /*0964*/ 	.word	0x00000030
        /*0968*/ 	.short	0x010a
        /*096a*/ 	.byte	0xff
	.zero		1


	//----- nvinfo : EIATTR_NUM_MBARRIERS
	.align		4
.L_47:
        /*096c*/ 	.byte	0x03, 0x38
        /*096e*/ 	.short	0x0020


	//----- nvinfo : EIATTR_EXIT_INSTR_OFFSETS
	.align		4
        /*0970*/ 	.byte	0x04, 0x1c
        /*0972*/ 	.short	(.L_49 - .L_48)


	//   ....[0]....
.L_48:
        /*0974*/ 	.word	0x000029d0


	//   ....[1]....
        /*0978*/ 	.word	0x00002ec0


	//   ....[2]....
        /*097c*/ 	.word	0x00002f20


	//   ....[3]....
        /*0980*/ 	.word	0x00003e30


	//   ....[4]....
        /*0984*/ 	.word	0x00004f90


	//   ....[5]....
        /*0988*/ 	.word	0x00004fd0


	//   ....[6]....
        /*098c*/ 	.word	0x00009350


	//   ....[7]....
        /*0990*/ 	.word	0x000093d0


	//   ....[8]....
        /*0994*/ 	.word	0x00009400


	//   ....[9]....
        /*0998*/ 	.word	0x00009470


	//----- nvinfo : EIATTR_MAX_THREADS
	.align		4
.L_49:
        /*099c*/ 	.byte	0x04, 0x05
        /*099e*/ 	.short	(.L_51 - .L_50)
.L_50:
        /*09a0*/ 	.word	0x00000100
        /*09a4*/ 	.word	0x00000001
        /*09a8*/ 	.word	0x00000001


	//----- nvinfo : EIATTR_CRS_STACK_SIZE
	.align		4
.L_51:
        /*09ac*/ 	.byte	0x04, 0x1e
        /*09ae*/ 	.short	(.L_53 - .L_52)
.L_52:
        /*09b0*/ 	.word	0x00000000


	//----- nvinfo : EIATTR_CBANK_PARAM_SIZE
	.align		4
.L_53:
        /*09b4*/ 	.byte	0x03, 0x19
        /*09b6*/ 	.short	0x0800


	//----- nvinfo : EIATTR_PARAM_CBANK
	.align		4
        /*09b8*/ 	.byte	0x04, 0x0a
        /*09ba*/ 	.short	(.L_55 - .L_54)
	.align		4
.L_54:
        /*09bc*/ 	.word	index@(.nv.constant0._ZN7cutlass13device_kernelINS_4gemm6kernel13GemmUniversalIN4cute5tupleIJiiiiEEENS1_10collective13CollectiveMmaINS1_35MainloopSm100TmaUmmaWarpSpecializedILi3ELi2ELi4ENS5_IJNS4_1CILi1EEENSA_ILi8EEESB_EEEEENS5_IJNSA_ILi128EEESF_NSA_ILi64EEEEEENS_6half_tENS5_IJlSB_lEEESI_SJ_NS4_8TiledMMAINS4_8MMA_AtomIJNS4_20SM100_MMA_F16BF16_SSISI_SI_fLi128ELi128ELNS4_4UMMA5MajorE0ELSO_0ELNSN_7ScaleInE0ELSP_0EEEEEENS4_6LayoutINS5_IJSB_SB_SB_EEENS5_IJNSA_ILi0EEESU_SU_EEEEENS5_IJNS4_10UnderscoreESX_SX_EEEEENS4_23SM90_TMA_LOAD_MULTICASTENS4_14ComposedLayoutINS4_7SwizzleILi3ELi4ELi3EEENS4_18smem_ptr_flag_bitsILi16EEENSS_INS5_IJSC_SG_EEENS5_IJSG_SB_EEEEEEEvNS4_8identityENS4_13SM90_TMA_LOADES19_vS1A_EENS_8epilogue10collective18CollectiveEpilogueINS1D_23Sm100TmaWarpSpecializedILi4ELi2ELi32ELb1ELb0EEEJSH_NS5_IJNSS_ISF_SB_EENSS_INSA_ILi32EEESB_EEEEESI_SJ_SI_SJ_NS1D_6fusion15FusionCallbacksIS1H_NS1M_17LinearCombinationISI_fSI_fLNS_15FloatRoundStyleE2EEESH_S1L_JEEENS4_5SM1004TMEM4LOAD26SM100_TMEM_LOAD_32dp32b32xES1B_NS11_INS12_ILi2ELi4ELi3EEES15_NSS_INS5_IJSC_S1J_EEENS5_IJS1J_SB_EEEEEEENS4_39AutoVectorizingCopyWithAssumedAlignmentILi128EEENS4_14SM90_TMA_STOREES20_S22_S22_EEEvvEEEEvNT_6ParamsE)
        /*09c0*/ 	.short	0x0380
        /*09c2*/ 	.short	0x0800


	//----- nvinfo : EIATTR_SW_WAR
	.align		4
.L_55:
        /*09c4*/ 	.byte	0x04, 0x36
        /*09c6*/ 	.short	(.L_57 - .L_56)
.L_56:
        /*09c8*/ 	.word	0x00000008
.L_57:


//--------------------- .nv.callgraph             --------------------------
	.section	.nv.callgraph,"",@"SHT_CUDA_CALLGRAPH"
	.align	4
	.sectionentsize	8
	.align		4
        /*0000*/ 	.word	0x00000000
	.align		4
        /*0004*/ 	.word	0xffffffff
	.align		4
        /*0008*/ 	.word	index@(_ZN7cutlass13device_kernelINS_4gemm6kernel13GemmUniversalIN4cute5tupleIJiiiiEEENS1_10collective13CollectiveMmaINS1_35MainloopSm100TmaUmmaWarpSpecializedILi3ELi2ELi4ENS5_IJNS4_1CILi1EEENSA_ILi8EEESB_EEEEENS5_IJNSA_ILi128EEESF_NSA_ILi64EEEEEENS_6half_tENS5_IJlSB_lEEESI_SJ_NS4_8TiledMMAINS4_8MMA_AtomIJNS4_20SM100_MMA_F16BF16_SSISI_SI_fLi128ELi128ELNS4_4UMMA5MajorE0ELSO_0ELNSN_7ScaleInE0ELSP_0EEEEEENS4_6LayoutINS5_IJSB_SB_SB_EEENS5_IJNSA_ILi0EEESU_SU_EEEEENS5_IJNS4_10UnderscoreESX_SX_EEEEENS4_23SM90_TMA_LOAD_MULTICASTENS4_14ComposedLayoutINS4_7SwizzleILi3ELi4ELi3EEENS4_18smem_ptr_flag_bitsILi16EEENSS_INS5_IJSC_SG_EEENS5_IJSG_SB_EEEEEEEvNS4_8identityENS4_13SM90_TMA_LOADES19_vS1A_EENS_8epilogue10collective18CollectiveEpilogueINS1D_23Sm100TmaWarpSpecializedILi4ELi2ELi32ELb1ELb0EEEJSH_NS5_IJNSS_ISF_SB_EENSS_INSA_ILi32EEESB_EEEEESI_SJ_SI_SJ_NS1D_6fusion15FusionCallbacksIS1H_NS1M_17LinearCombinationISI_fSI_fLNS_15FloatRoundStyleE2EEESH_S1L_JEEENS4_5SM1004TMEM4LOAD26SM100_TMEM_LOAD_32dp32b32xES1B_NS11_INS12_ILi2ELi4ELi3EEES15_NSS_INS5_IJSC_S1J_EEENS5_IJS1J_SB_EEEEEEENS4_39AutoVectorizingCopyWithAssumedAlignmentILi128EEENS4_14SM90_TMA_STOREES20_S22_S22_EEEvvEEEEvNT_6ParamsE)
	.align		4
        /*000c*/ 	.word	index@(__assertfail)
	.align		4
        /*0010*/ 	.word	0x00000000
	.align		4
        /*0014*/ 	.word	0xfffffffe
	.align		4
        /*0018*/ 	.word	0x00000000
	.align		4
        /*001c*/ 	.word	0xfffffffd
	.align		4
        /*0020*/ 	.word	0x00000000
	.align		4
        /*0024*/ 	.word	0xfffffffc


//--------------------- .nv.constant4             --------------------------
	.section	.nv.constant4,"a",@progbits
	.align	8
	.align		8
.nv.constant4:
        /*0000*/ 	.dword	__assertfail
	.align		8
        /*0008*/ 	.dword	__unnamed_1
	.align		8
        /*0010*/ 	.dword	__unnamed_2
	.align		8
        /*0018*/ 	.dword	_ZN40_INTERNAL_1c49cd36_4_k_cu_660b0c57_379214cuda3std3__45__cpo5beginE
	.align		8
        /*0020*/ 	.dword	_ZN40_INTERNAL_1c49cd36_4_k_cu_660b0c57_379214cuda3std3__45__cpo3endE
	.align		8
        /*0028*/ 	.dword	_ZN40_INTERNAL_1c49cd36_4_k_cu_660b0c57_379214cuda3std3__45__cpo6cbeginE
	.align		8
        /*0030*/ 	.dword	_ZN40_INTERNAL_1c49cd36_4_k_cu_660b0c57_379214cuda3std3__45__cpo4cendE
	.align		8
        /*0038*/ 	.dword	_ZN40_INTERNAL_1c49cd36_4_k_cu_660b0c57_379214cuda3std3__442_GLOBAL__N__1c49cd36_4_k_cu_660b0c57_379216ignoreE
	.align		8
        /*0040*/ 	.dword	_ZN40_INTERNAL_1c49cd36_4_k_cu_660b0c57_379214cuda3std3__419piecewise_constructE
	.align		8
        /*0048*/ 	.dword	_ZN40_INTERNAL_1c49cd36_4_k_cu_660b0c57_379214cuda3std3__48in_placeE
	.align		8
        /*0050*/ 	.dword	_ZN40_INTERNAL_1c49cd36_4_k_cu_660b0c57_379214cuda3std6ranges3__45__cpo4swapE
	.align		8
        /*0058*/ 	.dword	_ZN40_INTERNAL_1c49cd36_4_k_cu_660b0c57_379214cuda3std6ranges3__45__cpo9iter_moveE
	.align		8
        /*0060*/ 	.dword	_ZN40_INTERNAL_1c49cd36_4_k_cu_660b0c57_379214cute7productE
	.align		8
        /*0068*/ 	.dword	_ZN40_INTERNAL_1c49cd36_4_k_cu_660b0c57_379214cute1_E
	.align		8
        /*0070*/ 	.dword	$str$25
	.align		8
        /*0078*/ 	.dword	$str$26
	.align		8
        /*0080*/ 	.dword	$str$27
	.align		8
        /*0088*/ 	.dword	$str$28


//--------------------- .text._ZN7cutlass13device_kernelINS_4gemm6kernel13GemmUniversalIN4cute5tupleIJiiiiEEENS1_10collective13CollectiveMmaINS1_35MainloopSm100TmaUmmaWarpSpecializedILi3ELi2ELi4ENS5_IJNS4_1CILi1EEENSA_ILi8EEESB_EEEEENS5_IJNSA_ILi128EEESF_NSA_ILi64EEEEEENS_6half_tENS5_IJlSB_lEEESI_SJ_NS4_8TiledMMAINS4_8MMA_AtomIJNS4_20SM100_MMA_F16BF16_SSISI_SI_fLi128ELi128ELNS4_4UMMA5MajorE0ELSO_0ELNSN_7ScaleInE0ELSP_0EEEEEENS4_6LayoutINS5_IJSB_SB_SB_EEENS5_IJNSA_ILi0EEESU_SU_EEEEENS5_IJNS4_10UnderscoreESX_SX_EEEEENS4_23SM90_TMA_LOAD_MULTICASTENS4_14ComposedLayoutINS4_7SwizzleILi3ELi4ELi3EEENS4_18smem_ptr_flag_bitsILi16EEENSS_INS5_IJSC_SG_EEENS5_IJSG_SB_EEEEEEEvNS4_8identityENS4_13SM90_TMA_LOADES19_vS1A_EENS_8epilogue10collective18CollectiveEpilogueINS1D_23Sm100TmaWarpSpecializedILi4ELi2ELi32ELb1ELb0EEEJSH_NS5_IJNSS_ISF_SB_EENSS_INSA_ILi32EEESB_EEEEESI_SJ_SI_SJ_NS1D_6fusion15FusionCallbacksIS1H_NS1M_17LinearCombinationISI_fSI_fLNS_15FloatRoundStyleE2EEESH_S1L_JEEENS4_5SM1004TMEM4LOAD26SM100_TMEM_LOAD_32dp32b32xES1B_NS11_INS12_ILi2ELi4ELi3EEES15_NSS_INS5_IJSC_S1J_EEENS5_IJS1J_SB_EEEEEEENS4_39AutoVectorizingCopyWithAssumedAlignmentILi128EEENS4_14SM90_TMA_STOREES20_S22_S22_EEEvvEEEEvNT_6ParamsE --------------------------
	.section	.text._ZN7cutlass13device_kernelINS_4gemm6kernel13GemmUniversalIN4cute5tupleIJiiiiEEENS1_10collective13CollectiveMmaINS1_35MainloopSm100TmaUmmaWarpSpecializedILi3ELi2ELi4ENS5_IJNS4_1CILi1EEENSA_ILi8EEESB_EEEEENS5_IJNSA_ILi128EEESF_NSA_ILi64EEEEEENS_6half_tENS5_IJlSB_lEEESI_SJ_NS4_8TiledMMAINS4_8MMA_AtomIJNS4_20SM100_MMA_F16BF16_SSISI_SI_fLi128ELi128ELNS4_4UMMA5MajorE0ELSO_0ELNSN_7ScaleInE0ELSP_0EEEEEENS4_6LayoutINS5_IJSB_SB_SB_EEENS5_IJNSA_ILi0EEESU_SU_EEEEENS5_IJNS4_10UnderscoreESX_SX_EEEEENS4_23SM90_TMA_LOAD_MULTICASTENS4_14ComposedLayoutINS4_7SwizzleILi3ELi4ELi3EEENS4_18smem_ptr_flag_bitsILi16EEENSS_INS5_IJSC_SG_EEENS5_IJSG_SB_EEEEEEEvNS4_8identityENS4_13SM90_TMA_LOADES19_vS1A_EENS_8epilogue10collective18CollectiveEpilogueINS1D_23Sm100TmaWarpSpecializedILi4ELi2ELi32ELb1ELb0EEEJSH_NS5_IJNSS_ISF_SB_EENSS_INSA_ILi32EEESB_EEEEESI_SJ_SI_SJ_NS1D_6fusion15FusionCallbacksIS1H_NS1M_17LinearCombinationISI_fSI_fLNS_15FloatRoundStyleE2EEESH_S1L_JEEENS4_5SM1004TMEM4LOAD26SM100_TMEM_LOAD_32dp32b32xES1B_NS11_INS12_ILi2ELi4ELi3EEES15_NSS_INS5_IJSC_S1J_EEENS5_IJS1J_SB_EEEEEEENS4_39AutoVectorizingCopyWithAssumedAlignmentILi128EEENS4_14SM90_TMA_STOREES20_S22_S22_EEEvvEEEEvNT_6ParamsE,"ax",@progbits
	.align	128
.text._ZN7cutlass13device_kernelINS_4gemm6kernel13GemmUniversalIN4cute5tupleIJiiiiEEENS1_10collective13CollectiveMmaINS1_35MainloopSm100TmaUmmaWarpSpecializedILi3ELi2ELi4ENS5_IJNS4_1CILi1EEENSA_ILi8EEESB_EEEEENS5_IJNSA_ILi128EEESF_NSA_ILi64EEEEEENS_6half_tENS5_IJlSB_lEEESI_SJ_NS4_8TiledMMAINS4_8MMA_AtomIJNS4_20SM100_MMA_F16BF16_SSISI_SI_fLi128ELi128ELNS4_4UMMA5MajorE0ELSO_0ELNSN_7ScaleInE0ELSP_0EEEEEENS4_6LayoutINS5_IJSB_SB_SB_EEENS5_IJNSA_ILi0EEESU_SU_EEEEENS5_IJNS4_10UnderscoreESX_SX_EEEEENS4_23SM90_TMA_LOAD_MULTICASTENS4_14ComposedLayoutINS4_7SwizzleILi3ELi4ELi3EEENS4_18smem_ptr_flag_bitsILi16EEENSS_INS5_IJSC_SG_EEENS5_IJSG_SB_EEEEEEEvNS4_8identityENS4_13SM90_TMA_LOADES19_vS1A_EENS_8epilogue10collective18CollectiveEpilogueINS1D_23Sm100TmaWarpSpecializedILi4ELi2ELi32ELb1ELb0EEEJSH_NS5_IJNSS_ISF_SB_EENSS_INSA_ILi32EEESB_EEEEESI_SJ_SI_SJ_NS1D_6fusion15FusionCallbacksIS1H_NS1M_17LinearCombinationISI_fSI_fLNS_15FloatRoundStyleE2EEESH_S1L_JEEENS4_5SM1004TMEM4LOAD26SM100_TMEM_LOAD_32dp32b32xES1B_NS11_INS12_ILi2ELi4ELi3EEES15_NSS_INS5_IJSC_S1J_EEENS5_IJS1J_SB_EEEEEEENS4_39AutoVectorizingCopyWithAssumedAlignmentILi128EEENS4_14SM90_TMA_STOREES20_S22_S22_EEEvvEEEEvNT_6ParamsE:
        .type           _ZN7cutlass13device_kernelINS_4gemm6kernel13GemmUniversalIN4cute5tupleIJiiiiEEENS1_10collective13CollectiveMmaINS1_35MainloopSm100TmaUmmaWarpSpecializedILi3ELi2ELi4ENS5_IJNS4_1CILi1EEENSA_ILi8EEESB_EEEEENS5_IJNSA_ILi128EEESF_NSA_ILi64EEEEEENS_6half_tENS5_IJlSB_lEEESI_SJ_NS4_8TiledMMAINS4_8MMA_AtomIJNS4_20SM100_MMA_F16BF16_SSISI_SI_fLi128ELi128ELNS4_4UMMA5MajorE0ELSO_0ELNSN_7ScaleInE0ELSP_0EEEEEENS4_6LayoutINS5_IJSB_SB_SB_EEENS5_IJNSA_ILi0EEESU_SU_EEEEENS5_IJNS4_10UnderscoreESX_SX_EEEEENS4_23SM90_TMA_LOAD_MULTICASTENS4_14ComposedLayoutINS4_7SwizzleILi3ELi4ELi3EEENS4_18smem_ptr_flag_bitsILi16EEENSS_INS5_IJSC_SG_EEENS5_IJSG_SB_EEEEEEEvNS4_8identityENS4_13SM90_TMA_LOADES19_vS1A_EENS_8epilogue10collective18CollectiveEpilogueINS1D_23Sm100TmaWarpSpecializedILi4ELi2ELi32ELb1ELb0EEEJSH_NS5_IJNSS_ISF_SB_EENSS_INSA_ILi32EEESB_EEEEESI_SJ_SI_SJ_NS1D_6fusion15FusionCallbacksIS1H_NS1M_17LinearCombinationISI_fSI_fLNS_15FloatRoundStyleE2EEESH_S1L_JEEENS4_5SM1004TMEM4LOAD26SM100_TMEM_LOAD_32dp32b32xES1B_NS11_INS12_ILi2ELi4ELi3EEES15_NSS_INS5_IJSC_S1J_EEENS5_IJS1J_SB_EEEEEEENS4_39AutoVectorizingCopyWithAssumedAlignmentILi128EEENS4_14SM90_TMA_STOREES20_S22_S22_EEEvvEEEEvNT_6ParamsE,@function
        .size           _ZN7cutlass13device_kernelINS_4gemm6kernel13GemmUniversalIN4cute5tupleIJiiiiEEENS1_10collective13CollectiveMmaINS1_35MainloopSm100TmaUmmaWarpSpecializedILi3ELi2ELi4ENS5_IJNS4_1CILi1EEENSA_ILi8EEESB_EEEEENS5_IJNSA_ILi128EEESF_NSA_ILi64EEEEEENS_6half_tENS5_IJlSB_lEEESI_SJ_NS4_8TiledMMAINS4_8MMA_AtomIJNS4_20SM100_MMA_F16BF16_SSISI_SI_fLi128ELi128ELNS4_4UMMA5MajorE0ELSO_0ELNSN_7ScaleInE0ELSP_0EEEEEENS4_6LayoutINS5_IJSB_SB_SB_EEENS5_IJNSA_ILi0EEESU_SU_EEEEENS5_IJNS4_10UnderscoreESX_SX_EEEEENS4_23SM90_TMA_LOAD_MULTICASTENS4_14ComposedLayoutINS4_7SwizzleILi3ELi4ELi3EEENS4_18smem_ptr_flag_bitsILi16EEENSS_INS5_IJSC_SG_EEENS5_IJSG_SB_EEEEEEEvNS4_8identityENS4_13SM90_TMA_LOADES19_vS1A_EENS_8epilogue10collective18CollectiveEpilogueINS1D_23Sm100TmaWarpSpecializedILi4ELi2ELi32ELb1ELb0EEEJSH_NS5_IJNSS_ISF_SB_EENSS_INSA_ILi32EEESB_EEEEESI_SJ_SI_SJ_NS1D_6fusion15FusionCallbacksIS1H_NS1M_17LinearCombinationISI_fSI_fLNS_15FloatRoundStyleE2EEESH_S1L_JEEENS4_5SM1004TMEM4LOAD26SM100_TMEM_LOAD_32dp32b32xES1B_NS11_INS12_ILi2ELi4ELi3EEES15_NSS_INS5_IJSC_S1J_EEENS5_IJS1J_SB_EEEEEEENS4_39AutoVectorizingCopyWithAssumedAlignmentILi128EEENS4_14SM90_TMA_STOREES20_S22_S22_EEEvvEEEEvNT_6ParamsE,(.L_x_180 - _ZN7cutlass13device_kernelINS_4gemm6kernel13GemmUniversalIN4cute5tupleIJiiiiEEENS1_10collective13CollectiveMmaINS1_35MainloopSm100TmaUmmaWarpSpecializedILi3ELi2ELi4ENS5_IJNS4_1CILi1EEENSA_ILi8EEESB_EEEEENS5_IJNSA_ILi128EEESF_NSA_ILi64EEEEEENS_6half_tENS5_IJlSB_lEEESI_SJ_NS4_8TiledMMAINS4_8MMA_AtomIJNS4_20SM100_MMA_F16BF16_SSISI_SI_fLi128ELi128ELNS4_4UMMA5MajorE0ELSO_0ELNSN_7ScaleInE0ELSP_0EEEEEENS4_6LayoutINS5_IJSB_SB_SB_EEENS5_IJNSA_ILi0EEESU_SU_EEEEENS5_IJNS4_10UnderscoreESX_SX_EEEEENS4_23SM90_TMA_LOAD_MULTICASTENS4_14ComposedLayoutINS4_7SwizzleILi3ELi4ELi3EEENS4_18smem_ptr_flag_bitsILi16EEENSS_INS5_IJSC_SG_EEENS5_IJSG_SB_EEEEEEEvNS4_8identityENS4_13SM90_TMA_LOADES19_vS1A_EENS_8epilogue10collective18CollectiveEpilogueINS1D_23Sm100TmaWarpSpecializedILi4ELi2ELi32ELb1ELb0EEEJSH_NS5_IJNSS_ISF_SB_EENSS_INSA_ILi32EEESB_EEEEESI_SJ_SI_SJ_NS1D_6fusion15FusionCallbacksIS1H_NS1M_17LinearCombinationISI_fSI_fLNS_15FloatRoundStyleE2EEESH_S1L_JEEENS4_5SM1004TMEM4LOAD26SM100_TMEM_LOAD_32dp32b32xES1B_NS11_INS12_ILi2ELi4ELi3EEES15_NSS_INS5_IJSC_S1J_EEENS5_IJS1J_SB_EEEEEEENS4_39AutoVectorizingCopyWithAssumedAlignmentILi128EEENS4_14SM90_TMA_STOREES20_S22_S22_EEEvvEEEEvNT_6ParamsE)
        .other          _ZN7cutlass13device_kernelINS_4gemm6kernel13GemmUniversalIN4cute5tupleIJiiiiEEENS1_10collective13CollectiveMmaINS1_35MainloopSm100TmaUmmaWarpSpecializedILi3ELi2ELi4ENS5_IJNS4_1CILi1EEENSA_ILi8EEESB_EEEEENS5_IJNSA_ILi128EEESF_NSA_ILi64EEEEEENS_6half_tENS5_IJlSB_lEEESI_SJ_NS4_8TiledMMAINS4_8MMA_AtomIJNS4_20SM100_MMA_F16BF16_SSISI_SI_fLi128ELi128ELNS4_4UMMA5MajorE0ELSO_0ELNSN_7ScaleInE0ELSP_0EEEEEENS4_6LayoutINS5_IJSB_SB_SB_EEENS5_IJNSA_ILi0EEESU_SU_EEEEENS5_IJNS4_10UnderscoreESX_SX_EEEEENS4_23SM90_TMA_LOAD_MULTICASTENS4_14ComposedLayoutINS4_7SwizzleILi3ELi4ELi3EEENS4_18smem_ptr_flag_bitsILi16EEENSS_INS5_IJSC_SG_EEENS5_IJSG_SB_EEEEEEEvNS4_8identityENS4_13SM90_TMA_LOADES19_vS1A_EENS_8epilogue10collective18CollectiveEpilogueINS1D_23Sm100TmaWarpSpecializedILi4ELi2ELi32ELb1ELb0EEEJSH_NS5_IJNSS_ISF_SB_EENSS_INSA_ILi32EEESB_EEEEESI_SJ_SI_SJ_NS1D_6fusion15FusionCallbacksIS1H_NS1M_17LinearCombinationISI_fSI_fLNS_15FloatRoundStyleE2EEESH_S1L_JEEENS4_5SM1004TMEM4LOAD26SM100_TMEM_LOAD_32dp32b32xES1B_NS11_INS12_ILi2ELi4ELi3EEES15_NSS_INS5_IJSC_S1J_EEENS5_IJS1J_SB_EEEEEEENS4_39AutoVectorizingCopyWithAssumedAlignmentILi128EEENS4_14SM90_TMA_STOREES20_S22_S22_EEEvvEEEEvNT_6ParamsE,@"STO_CUDA_ENTRY STV_DEFAULT"
_ZN7cutlass13device_kernelINS_4gemm6kernel13GemmUniversalIN4cute5tupleIJiiiiEEENS1_10collective13CollectiveMmaINS1_35MainloopSm100TmaUmmaWarpSpecializedILi3ELi2ELi4ENS5_IJNS4_1CILi1EEENSA_ILi8EEESB_EEEEENS5_IJNSA_ILi128EEESF_NSA_ILi64EEEEEENS_6half_tENS5_IJlSB_lEEESI_SJ_NS4_8TiledMMAINS4_8MMA_AtomIJNS4_20SM100_MMA_F16BF16_SSISI_SI_fLi128ELi128ELNS4_4UMMA5MajorE0ELSO_0ELNSN_7ScaleInE0ELSP_0EEEEEENS4_6LayoutINS5_IJSB_SB_SB_EEENS5_IJNSA_ILi0EEESU_SU_EEEEENS5_IJNS4_10UnderscoreESX_SX_EEEEENS4_23SM90_TMA_LOAD_MULTICASTENS4_14ComposedLayoutINS4_7SwizzleILi3ELi4ELi3EEENS4_18smem_ptr_flag_bitsILi16EEENSS_INS5_IJSC_SG_EEENS5_IJSG_SB_EEEEEEEvNS4_8identityENS4_13SM90_TMA_LOADES19_vS1A_EENS_8epilogue10collective18CollectiveEpilogueINS1D_23Sm100TmaWarpSpecializedILi4ELi2ELi32ELb1ELb0EEEJSH_NS5_IJNSS_ISF_SB_EENSS_INSA_ILi32EEESB_EEEEESI_SJ_SI_SJ_NS1D_6fusion15FusionCallbacksIS1H_NS1M_17LinearCombinationISI_fSI_fLNS_15FloatRoundStyleE2EEESH_S1L_JEEENS4_5SM1004TMEM4LOAD26SM100_TMEM_LOAD_32dp32b32xES1B_NS11_INS12_ILi2ELi4ELi3EEES15_NSS_INS5_IJSC_S1J_EEENS5_IJS1J_SB_EEEEEEENS4_39AutoVectorizingCopyWithAssumedAlignmentILi128EEENS4_14SM90_TMA_STOREES20_S22_S22_EEEvvEEEEvNT_6ParamsE:
[----:B------:R-:W1:Y:S01]  /*0000*/  LDC R1, c[0x0][0x37c] ;  /* 0x0000df00ff017b82 */ /* 0x000e620000000800 */
[----:B------:R-:W2:Y:S01]  /*0010*/  S2R R94, SR_TID.X ;  /* 0x00000000005e7919 */ /* 0x000ea20000002100 */
[----:B------:R-:W3:Y:S01]  /*0020*/  LDCU.64 UR8, c[0x0][0x890] ;  /* 0x00011200ff0877ac */ /* 0x000ee20008000a00 */
[----:B------:R-:W-:Y:S02]  /*0030*/  PRMT R80, RZ, 0x7610, R80 ;  /* 0x00007610ff507816 */ /* 0x000fe40000000050 */
[----:B------:R-:W-:Y:S01]  /*0040*/  ELECT P3, URZ, PT ;  /* 0x0000000000ff782f */ /* 0x000fe20003860000 */
[----:B---3--:R-:W-:-:S04]  /*0050*/  UISETP.NE.U32.AND UP0, UPT, UR8, URZ, UPT ;  /* 0x000000ff0800728c */ /* 0x008fc8000bf05070 */
[----:B------:R-:W-:Y:S01]  /*0060*/  UISETP.NE.AND.EX UP0, UPT, UR9, URZ, UPT, UP0 ;  /* 0x000000ff0900728c */ /* 0x000fe2000bf05300 */
[----:B--2---:R-:W-:-:S05]  /*0070*/  SHF.R.U32.HI R81, RZ, 0x5, R94 ;  /* 0x00000005ff517819 */ /* 0x004fca000001165e */
[----:B------:R-:W2:Y:S02]  /*0080*/  SHFL.IDX PT, R0, R81, RZ, 0x1f ;  /* 0x00001fff51007589 */ /* 0x000ea400000e0000 */
[----:B--2---:R-:W-:Y:S01]  /*0090*/  R2UR UR17, R0 ;  /* 0x00000000001172ca */ /* 0x004fe200000e0000 */
[----:B-1----:R-:W-:-:S14]  /*00a0*/  BRA.U UP0, `(.L_x_0) ;  /* 0x0000000100307547 */ /* 0x002fdc000b800000 */
[----:B------:R-:W1:Y:S02]  /*00b0*/  LDCU.64 UR4, c[0x0][0x888] ;  /* 0x00011100ff0477ac */ /* 0x000e640008000a00 */
[----:B-1----:R-:W-:-:S04]  /*00c0*/  UISETP.NE.U32.AND UP0, UPT, UR4, URZ, UPT ;  /* 0x000000ff0400728c */ /* 0x002fc8000bf05070 */
[----:B------:R-:W-:-:S09]  /*00d0*/  UISETP.NE.AND.EX UP0, UPT, UR5, URZ, UPT, UP0 ;  /* 0x000000ff0500728c */ /* 0x000fd2000bf05300 */
[----:B------:R-:W-:Y:S05]  /*00e0*/  BRA.U !UP0, `(.L_x_1) ;  /* 0x0000000108147547 */ /* 0x000fea000b800000 */
[----:B------:R-:W1:Y:S01]  /*00f0*/  LDC.64 R2, c[0x0][0x888] ;  /* 0x00022200ff027b82 */ /* 0x000e620000000a00 */
[----:B------:R-:W1:Y:S02]  /*0100*/  LDCU.64 UR4, c[0x0][0x358] ;  /* 0x00006b00ff0477ac */ /* 0x000e640008000a00 */
[----:B-1----:R1:W5:Y:S01]  /*0110*/  LDG.E R41, desc[UR4][R2.64] ;  /* 0x0000000402297981 */ /* 0x002362000c1e1900 */
[----:B------:R-:W-:Y:S01]  /*0120*/  HFMA2 R80, -RZ, RZ, 0, 5.9604644775390625e-08 ;  /* 0x00000001ff507431 */ /* 0x000fe200000001ff */
[----:B------:R-:W-:Y:S05]  /*0130*/  BRA `(.L_x_0) ;  /* 0x00000000000c7947 */ /* 0x000fea0003800000 */
.L_x_1:
[----:B------:R-:W1:Y:S01]  /*0140*/  LDCU UR4, c[0x0][0x880] ;  /* 0x00011000ff0477ac */ /* 0x000e620008000800 */
[----:B------:R-:W-:Y:S01]  /*0150*/  HFMA2 R80, -RZ, RZ, 0, 5.9604644775390625e-08 ;  /* 0x00000001ff507431 */ /* 0x000fe200000001ff */
[----:B-1----:R-:W-:-:S07]  /*0160*/  MOV R41, UR4 ;  /* 0x0000000400297c02 */ /* 0x002fce0008000f00 */
.L_x_0:
[----:B------:R-:W2:Y:S02]  /*0170*/  LDCU.64 UR4, c[0x0][0x8b0] ;  /* 0x00011600ff0477ac */ /* 0x000ea40008000a00 */
[----:B--2---:R-:W-:-:S04]  /*0180*/  UISETP.NE.U32.AND UP0, UPT, UR4, URZ, UPT ;  /* 0x000000ff0400728c */ /* 0x004fc8000bf05070 */
[----:B------:R-:W-:-:S09]  /*0190*/  UISETP.NE.AND.EX UP0, UPT, UR5, URZ, UPT, UP0 ;  /* 0x000000ff0500728c */ /* 0x000fd2000bf05300 */
[----:B------:R-:W-:Y:S05]  /*01a0*/  BRA.U UP0, `(.L_x_2) ;  /* 0x0000000100287547 */ /* 0x000fea000b800000 */
[----:B------:R-:W2:Y:S02]  /*01b0*/  LDCU.64 UR4, c[0x0][0x8a8] ;  /* 0x00011500ff0477ac */ /* 0x000ea40008000a00 */
[----:B--2---:R-:W-:-:S04]  /*01c0*/  UISETP.NE.U32.AND UP0, UPT, UR4, URZ, UPT ;  /* 0x000000ff0400728c */ /* 0x004fc8000bf05070 */
[----:B------:R-:W-:-:S09]  /*01d0*/  UISETP.NE.AND.EX UP0, UPT, UR5, URZ, UPT, UP0 ;  /* 0x000000ff0500728c */ /* 0x000fd2000bf05300 */
[----:B------:R-:W-:Y:S05]  /*01e0*/  BRA.U !UP0, `(.L_x_3) ;  /* 0x0000000108107547 */ /* 0x000fea000b800000 */
[----:B------:R-:W2:Y:S01]  /*01f0*/  LDC.64 R38, c[0x0][0x8a8] ;  /* 0x00022a00ff267b82 */ /* 0x000ea20000000a00 */
[----:B------:R-:W2:Y:S02]  /*0200*/  LDCU.64 UR4, c[0x0][0x358] ;  /* 0x00006b00ff0477ac */ /* 0x000ea40008000a00 */
[----:B--2---:R2:W5:Y:S01]  /*0210*/  LDG.E R38, desc[UR4][R38.64] ;  /* 0x0000000426267981 */ /* 0x004562000c1e1900 */
[----:B------:R-:W-:Y:S05]  /*0220*/  BRA `(.L_x_2) ;  /* 0x0000000000087947 */ /* 0x000fea0003800000 */
.L_x_3:
[----:B------:R-:W2:Y:S02]  /*0230*/  LDCU UR4, c[0x0][0x8a0] ;  /* 0x00011400ff0477ac */ /* 0x000ea40008000800 */
[----:B--2---:R-:W-:Y:S02]  /*0240*/  MOV R38, UR4 ;  /* 0x0000000400267c02 */ /* 0x004fe40008000f00 */
.L_x_2:
[----:B------:R-:W-:Y:S01]  /*0250*/  IMAD.U32 R0, RZ, RZ, UR17 ;  /* 0x00000011ff007e24 */ /* 0x000fe2000f8e00ff */
[----:B------:R-:W-:Y:S04]  /*0260*/  BSSY.RECONVERGENT B0, `(.L_x_4) ;  /* 0x000000c000007945 */ /* 0x000fe80003800200 */
[C---:B------:R-:W-:Y:S02]  /*0270*/  ISETP.NE.OR P1, PT, R0.reuse, 0x1, !P3 ;  /* 0x000000010000780c */ /* 0x040fe40005f25670 */
[----:B------:R-:W-:-:S11]  /*0280*/  ISETP.NE.OR P0, PT, R0, 0x3, !P3 ;  /* 0x000000030000780c */ /* 0x000fd60005f05670 */
[----:B------:R-:W-:Y:S05]  /*0290*/  @P1 BRA `(.L_x_5) ;  /* 0x0000000000201947 */ /* 0x000fea0003800000 */
[----:B------:R-:W3:Y:S02]  /*02a0*/  LDCU.64 UR4, c[0x0][0x348] ;  /* 0x00006900ff0477ac */ /* 0x000ee40008000a00 */
[----:B---3--:R-:W-:Y:S02]  /*02b0*/  UIADD3 UR6, UP1, UPT, UR4, 0x80, URZ ;  /* 0x0000008004067890 */ /* 0x008fe4000ff3e0ff */
[----:B------:R-:W-:Y:S02]  /*02c0*/  UIADD3 UR4, UP0, UPT, UR4, 0x180, URZ ;  /* 0x0000018004047890 */ /* 0x000fe4000ff1e0ff */
[----:B------:R-:W-:Y:S02]  /*02d0*/  UIADD3.X UR7, UPT, UPT, URZ, UR5, URZ, UP1, !UPT ;  /* 0x00000005ff077290 */ /* 0x000fe40008ffe4ff */
[----:B------:R-:W-:-:S07]  /*02e0*/  UIADD3.X UR5, UPT, UPT, URZ, UR5, URZ, UP0, !UPT ;  /* 0x00000005ff057290 */ /* 0x000fce00087fe4ff */
[----:B------:R3:W-:Y:S02]  /*02f0*/  UTMACCTL.PF [UR6] ;  /* 0x00000000060079b9 */ /* 0x0007e40008040000 */
[----:B------:R3:W-:Y:S02]  /*0300*/  UTMACCTL.PF [UR4] ;  /* 0x00000000040079b9 */ /* 0x0007e40008040000 */
[----:B---3--:R-:W-:Y:S01]  /*0310*/  NOP ;  /* 0x0000000000007918 */ /* 0x008fe20000000000 */
.L_x_5:
[----:B------:R-:W-:Y:S05]  /*0320*/  BSYNC.RECONVERGENT B0 ;  /* 0x0000000000007941 */ /* 0x000fea0003800200 */
.L_x_4:
[----:B------:R-:W-:Y:S04]  /*0330*/  BSSY.RECONVERGENT B0, `(.L_x_6) ;  /* 0x000000a000007945 */ /* 0x000fe80003800200 */
        /* <DEDUP_REMOVED lines=9> */
.L_x_7:
[----:B------:R-:W-:Y:S05]  /*03d0*/  BSYNC.RECONVERGENT B0 ;  /* 0x0000000000007941 */ /* 0x000fea0003800200 */
.L_x_6:
[----:B------:R-:W3:Y:S01]  /*03e0*/  LDCU.64 UR4, c[0x0][0x888] ;  /* 0x00011100ff0477ac */ /* 0x000ee20008000a00 */
[----:B------:R-:W-:Y:S02]  /*03f0*/  UISETP.EQ.U32.AND UP1, UPT, UR8, URZ, UPT ;  /* 0x000000ff0800728c */ /* 0x000fe4000bf22070 */
[----:B------:R-:W-:Y:S02]  /*0400*/  UPLOP3.LUT UP3, UPT, UPT, UPT, UPT, 0x80, 0x8 ;  /* 0x000000000008789c */ /* 0x000fe40003f6f070 */
[----:B---3--:R-:W-:-:S04]  /*0410*/  UISETP.NE.U32.AND UP0, UPT, UR4, URZ, UPT ;  /* 0x000000ff0400728c */ /* 0x008fc8000bf05070 */
[----:B------:R-:W-:-:S04]  /*0420*/  UISETP.NE.AND.EX UP0, UPT, UR5, URZ, UPT, UP0 ;  /* 0x000000ff0500728c */ /* 0x000fc8000bf05300 */
[----:B------:R-:W-:-:S04]  /*0430*/  UISETP.EQ.OR.EX UP2, UPT, UR9, URZ, !UP0, UP1 ;  /* 0x000000ff0900728c */ /* 0x000fc8000c742710 */
[----:B------:R-:W-:-:S06]  /*0440*/  UP2UR UR4, UPR, URZ, 0x4 ;  /* 0x00000004ff047883 */ /* 0x000fcc0008000000 */
[----:B------:R-:W-:Y:S01]  /*0450*/  MOV R83, UR4 ;  /* 0x0000000400537c02 */ /* 0x000fe20008000f00 */
[----:B------:R-:W-:Y:S06]  /*0460*/  BRA.U !UP2, `(.L_x_8) ;  /* 0x000000010a207547 */ /* 0x000fec000b800000 */
[----:B------:R-:W-:Y:S01]  /*0470*/  UISETP.NE.U32.AND UP1, UPT, UR8, URZ, UPT ;  /* 0x000000ff0800728c */ /* 0x000fe2000bf25070 */
[----:B-----5:R-:W-:Y:S01]  /*0480*/  FSETP.NEU.AND P0, PT, R41, RZ, PT ;  /* 0x000000ff2900720b */ /* 0x020fe20003f0d000 */
[----:B------:R-:W-:Y:S02]  /*0490*/  USEL UR4, URZ, 0xffffffff, UP0 ;  /* 0xffffffffff047887 */ /* 0x000fe40008000000 */
[----:B------:R-:W-:-:S10]  /*04a0*/  UISETP.NE.AND.EX UP1, UPT, UR9, URZ, UPT, UP1 ;  /* 0x000000ff0900728c */ /* 0x000fd4000bf25310 */
[----:B------:R-:W-:Y:S01]  /*04b0*/  VOTEU.ANY UP0, P0 ;  /* 0x0000000000ff7886 */ /* 0x000fe20000000100 */
[----:B------:R-:W-:-:S04]  /*04c0*/  @!UP1 USEL UR4, URZ, 0xffffffff, UP0 ;  /* 0xffffffffff049887 */ /* 0x000fc80008000000 */
[----:B------:R-:W-:-:S04]  /*04d0*/  ULOP3.LUT UR4, UR4, 0x1, URZ, 0xc0, !UPT ;  /* 0x0000000104047892 */ /* 0x000fc8000f8ec0ff */
[----:B------:R-:W-:-:S11]  /*04e0*/  UISETP.NE.U32.AND UP3, UPT, UR4, 0x1, UPT ;  /* 0x000000010400788c */ /* 0x000fd6000bf65070 */
.L_x_8:
[----:B-1----:R-:W1:Y:S01]  /*04f0*/  SHFL.IDX PT, R2, R81, RZ, 0x1f ;  /* 0x00001fff51027589 */ /* 0x002e6200000e0000 */
[----:B------:R-:W-:-:S04]  /*0500*/  UISETP.NE.AND UP0, UPT, UR17, 0x2, UPT ;  /* 0x000000021100788c */ /* 0x000fc8000bf05270 */
[----:B------:R-:W-:Y:S01]  /*0510*/  USEL UR43, URZ, 0x1, UP0 ;  /* 0x00000001ff2b7887 */ /* 0x000fe20008000000 */
[----:B-1----:R-:W-:-:S13]  /*0520*/  ISETP.NE.AND P0, PT, R2, RZ, PT ;  /* 0x000000ff0200720c */ /* 0x002fda0003f05270 */
[----:B------:R-:W-:Y:S05]  /*0530*/  @P0 BRA `(.L_x_9) ;  /* 0x0000000000500947 */ /* 0x000fea0003800000 */
[----:B------:R-:W1:Y:S01]  /*0540*/  S2UR UR4, SR_CgaCtaId ;  /* 0x00000000000479c3 */ /* 0x000e620000008800 */
[----:B------:R-:W-:Y:S01]  /*0550*/  UMOV UR5, 0x400 ;  /* 0x0000040000057882 */ /* 0x000fe20000000000 */
[----:B------:R-:W-:Y:S01]  /*0560*/  UMOV UR8, 0x1 ;  /* 0x0000000100087882 */ /* 0x000fe20000000000 */
[----:B------:R-:W-:Y:S01]  /*0570*/  UMOV UR6, 0x8 ;  /* 0x0000000800067882 */ /* 0x000fe20000000000 */
[----:B------:R-:W-:-:S04]  /*0580*/  UIADD3 UR8, UPT, UPT, -UR8, 0x100000, URZ ;  /* 0x0010000008087890 */ /* 0x000fc8000fffe1ff */
[----:B------:R-:W-:Y:S02]  /*0590*/  USHF.L.U32 UR9, UR8, 0xb, URZ ;  /* 0x0000000b08097899 */ /* 0x000fe400080006ff */
[----:B------:R-:W-:Y:S02]  /*05a0*/  USHF.L.U32 UR8, UR8, 0x1, URZ ;  /* 0x0000000108087899 */ /* 0x000fe400080006ff */
[----:B------:R-:W-:-:S04]  /*05b0*/  UIADD3 UR6, UPT, UPT, -UR6, 0x100000, URZ ;  /* 0x0010000006067890 */ /* 0x000fc8000fffe1ff */
[----:B------:R-:W-:Y:S02]  /*05c0*/  USHF.L.U32 UR7, UR6, 0xb, URZ ;  /* 0x0000000b06077899 */ /* 0x000fe400080006ff */
[----:B------:R-:W-:Y:S01]  /*05d0*/  USHF.L.U32 UR6, UR6, 0x1, URZ ;  /* 0x0000000106067899 */ /* 0x000fe200080006ff */
[----:B------:R-:W-:Y:S01]  /*05e0*/  ELECT P0, URZ, PT ;  /* 0x0000000000ff782f */ /* 0x000fe20003800000 */
[----:B-1----:R-:W-:Y:S01]  /*05f0*/  ULEA UR4, UR4, UR5, 0x18 ;  /* 0x0000000504047291 */ /* 0x002fe2000f8ec0ff */
[----:B------:R-:W1:Y:S11]  /*0600*/  FENCE.VIEW.ASYNC.S ;  /* 0x00000000000073c6 */ /* 0x000e760000000000 */
[----:B-1----:R1:W3:Y:S01]  /*0610*/  SYNCS.EXCH.64 URZ, [UR4], UR8 ;  /* 0x0000000804ff75b2 */ /* 0x0022e20008000100 */
[----:B------:R1:W4:Y:S01]  /*0620*/  SYNCS.EXCH.64 URZ, [UR4+0x18], UR6 ;  /* 0x0000180604ff75b2 */ /* 0x0003220008000100 */
[----:B------:R1:W1:Y:S01]  /*0630*/  SYNCS.EXCH.64 URZ, [UR4+0x8], UR8 ;  /* 0x0000080804ff75b2 */ /* 0x0002620008000100 */
[----:B------:R1:W1:Y:S01]  /*0640*/  SYNCS.EXCH.64 URZ, [UR4+0x20], UR6 ;  /* 0x0000200604ff75b2 */ /* 0x0002620008000100 */
[----:B------:R1:W1:Y:S01]  /*0650*/  SYNCS.EXCH.64 URZ, [UR4+0x10], UR8 ;  /* 0x0000100804ff75b2 */ /* 0x0002620008000100 */
[----:B------:R1:W1:Y:S01]  /*0660*/  SYNCS.EXCH.64 URZ, [UR4+0x28], UR6 ;  /* 0x0000280604ff75b2 */ /* 0x0002620008000100 */
[----:B------:R-:W-:Y:S01]  /*0670*/  NOP ;  /* 0x0000000000007918 */ /* 0x000fe20000000000 */
.L_x_9:
[----:B------:R-:W2:Y:S01]  /*0680*/  SHFL.IDX PT, R2, R81, RZ, 0x1f ;  /* 0x00001fff51027589 */ /* 0x000ea200000e0000 */
[----:B------:R-:W-:Y:S01]  /*0690*/  NOP ;  /* 0x0000000000007918 */ /* 0x000fe20000000000 */
[----:B--2---:R-:W-:-:S13]  /*06a0*/  ISETP.NE.AND P0, PT, R2, 0x1, PT ;  /* 0x000000010200780c */ /* 0x004fda0003f05270 */
[----:B------:R-:W-:Y:S05]  /*06b0*/  @P0 BRA `(.L_x_10) ;  /* 0x0000000000580947 */ /* 0x000fea0003800000 */
[----:B-1----:R-:W1:Y:S01]  /*06c0*/  S2UR UR4, SR_CgaCtaId ;  /* 0x00000000000479c3 */ /* 0x002e620000008800 */
        /* <DEDUP_REMOVED lines=12> */
[----:B-1----:R2:W1:Y:S01]  /*0790*/  SYNCS.EXCH.64 URZ, [UR4+0x30], UR8 ;  /* 0x0000300804ff75b2 */ /* 0x0024620008000100 */
[----:B------:R2:W1:Y:S01]  /*07a0*/  SYNCS.EXCH.64 URZ, [UR4+0x50], UR6 ;  /* 0x0000500604ff75b2 */ /* 0x0004620008000100 */
[----:B------:R2:W1:Y:S01]  /*07b0*/  SYNCS.EXCH.64 URZ, [UR4+0x38], UR8 ;  /* 0x0000380804ff75b2 */ /* 0x0004620008000100 */
[----:B------:R2:W1:Y:S01]  /*07c0*/  SYNCS.EXCH.64 URZ, [UR4+0x58], UR6 ;  /* 0x0000580604ff75b2 */ /* 0x0004620008000100 */
[----:B------:R2:W1:Y:S01]  /*07d0*/  SYNCS.EXCH.64 URZ, [UR4+0x40], UR8 ;  /* 0x0000400804ff75b2 */ /* 0x0004620008000100 */
[----:B------:R2:W1:Y:S01]  /*07e0*/  SYNCS.EXCH.64 URZ, [UR4+0x60], UR6 ;  /* 0x0000600604ff75b2 */ /* 0x0004620008000100 */
[----:B------:R2:W1:Y:S01]  /*07f0*/  SYNCS.EXCH.64 URZ, [UR4+0x48], UR8 ;  /* 0x0000480804ff75b2 */ /* 0x0004620008000100 */
[----:B------:R2:W1:Y:S02]  /*0800*/  SYNCS.EXCH.64 URZ, [UR4+0x68], UR6 ;  /* 0x0000680604ff75b2 */ /* 0x0004640008000100 */
[----:B--2---:R-:W-:Y:S01]  /*0810*/  NOP ;  /* 0x0000000000007918 */ /* 0x004fe20000000000 */
.L_x_10:
[----:B------:R-:W2:Y:S01]  /*0820*/  SHFL.IDX PT, R2, R81, RZ, 0x1f ;  /* 0x00001fff51027589 */ /* 0x000ea200000e0000 */
[----:B------:R-:W-:Y:S01]  /*0830*/  NOP ;  /* 0x0000000000007918 */ /* 0x000fe20000000000 */
[----:B--2---:R-:W-:-:S13]  /*0840*/  ISETP.NE.AND P0, PT, R2, 0x3, PT ;  /* 0x000000030200780c */ /* 0x004fda0003f05270 */
[----:B------:R-:W-:Y:S05]  /*0850*/  @P0 BRA `(.L_x_11) ;  /* 0x0000000000300947 */ /* 0x000fea0003800000 */
[----:B-1----:R-:W1:Y:S01]  /*0860*/  S2UR UR4, SR_CgaCtaId ;  /* 0x00000000000479c3 */ /* 0x002e620000008800 */
[----:B------:R-:W-:Y:S01]  /*0870*/  UMOV UR6, 0x400 ;  /* 0x0000040000067882 */ /* 0x000fe20000000000 */
[----:B------:R-:W-:Y:S01]  /*0880*/  UMOV UR5, 0x20 ;  /* 0x0000002000057882 */ /* 0x000fe20000000000 */
[----:B------:R-:W-:Y:S01]  /*0890*/  ELECT P0, URZ, PT ;  /* 0x0000000000ff782f */ /* 0x000fe20003800000 */
[----:B-1----:R-:W-:Y:S02]  /*08a0*/  ULEA UR6, UR4, UR6, 0x18 ;  /* 0x0000000604067291 */ /* 0x002fe4000f8ec0ff */
[----:B------:R-:W-:-:S04]  /*08b0*/  UIADD3 UR4, UPT, UPT, -UR5, 0x100000, URZ ;  /* 0x0010000005047890 */ /* 0x000fc8000fffe1ff */
[----:B------:R-:W-:Y:S02]  /*08c0*/  USHF.L.U32 UR5, UR4, 0xb, URZ ;  /* 0x0000000b04057899 */ /* 0x000fe400080006ff */
[----:B------:R-:W-:Y:S01]  /*08d0*/  USHF.L.U32 UR4, UR4, 0x1, URZ ;  /* 0x0000000104047899 */ /* 0x000fe200080006ff */
[----:B------:R-:W1:Y:S11]  /*08e0*/  FENCE.VIEW.ASYNC.S ;  /* 0x00000000000073c6 */ /* 0x000e760000000000 */
[----:B-1----:R2:W1:Y:S01]  /*08f0*/  SYNCS.EXCH.64 URZ, [UR6+0x70], UR4 ;  /* 0x0000700406ff75b2 */ /* 0x0024620008000100 */
[----:B------:R2:W1:Y:S02]  /*0900*/  SYNCS.EXCH.64 URZ, [UR6+0x78], UR4 ;  /* 0x0000780406ff75b2 */ /* 0x0004640008000100 */
[----:B--2---:R-:W-:Y:S01]  /*0910*/  NOP ;  /* 0x0000000000007918 */ /* 0x004fe20000000000 */
.L_x_11:
[----:B------:R-:W2:Y:S01]  /*0920*/  SHFL.IDX PT, R2, R81, RZ, 0x1f ;  /* 0x00001fff51027589 */ /* 0x000ea200000e0000 */
[----:B------:R-:W-:Y:S01]  /*0930*/  NOP ;  /* 0x0000000000007918 */ /* 0x000fe20000000000 */
[----:B--2---:R-:W-:-:S13]  /*0940*/  ISETP.NE.AND P0, PT, R2, 0x4, PT ;  /* 0x000000040200780c */ /* 0x004fda0003f05270 */
[----:B------:R-:W-:Y:S05]  /*0950*/  @P0 BRA `(.L_x_12) ;  /* 0x00000000004c0947 */ /* 0x000fea0003800000 */
[----:B-1----:R-:W1:Y:S01]  /*0960*/  S2UR UR6, SR_CgaCtaId ;  /* 0x00000000000679c3 */ /* 0x002e620000008800 */
[----:B------:R-:W-:Y:S01]  /*0970*/  UMOV UR4, 0x720 ;  /* 0x0000072000047882 */ /* 0x000fe20000000000 */
[----:B------:R-:W-:Y:S01]  /*0980*/  UMOV UR5, 0x400 ;  /* 0x0000040000057882 */ /* 0x000fe20000000000 */
[----:B------:R-:W-:Y:S01]  /*0990*/  USEL UR4, UR4, 0x620, UP3 ;  /* 0x0000062004047887 */ /* 0x000fe20009800000 */
[----:B------:R-:W-:Y:S01]  /*09a0*/  UMOV UR8, 0x1 ;  /* 0x0000000100087882 */ /* 0x000fe20000000000 */
[----:B------:R-:W-:Y:S01]  /*09b0*/  ELECT P0, URZ, PT ;  /* 0x0000000000ff782f */ /* 0x000fe20003800000 */
[----:B------:R-:W-:-:S04]  /*09c0*/  UIADD3 UR8, UPT, UPT, -UR8, 0x100000, URZ ;  /* 0x0010000008087890 */ /* 0x000fc8000fffe1ff */
[----:B------:R-:W-:Y:S02]  /*09d0*/  USHF.L.U32 UR9, UR8, 0xb, URZ ;  /* 0x0000000b08097899 */ /* 0x000fe400080006ff */
[----:B------:R-:W-:Y:S02]  /*09e0*/  USHF.L.U32 UR8, UR8, 0x1, URZ ;  /* 0x0000000108087899 */ /* 0x000fe400080006ff */
[----:B-1----:R-:W-:Y:S02]  /*09f0*/  ULEA UR6, UR6, UR5, 0x18 ;  /* 0x0000000506067291 */ /* 0x002fe4000f8ec0ff */
[----:B------:R-:W-:-:S04]  /*0a00*/  UIADD3 UR4, UPT, UPT, -UR4, 0x100000, URZ ;  /* 0x0010000004047890 */ /* 0x000fc8000fffe1ff */
[----:B------:R-:W-:Y:S02]  /*0a10*/  USHF.L.U32 UR5, UR4, 0xb, URZ ;  /* 0x0000000b04057899 */ /* 0x000fe400080006ff */
[----:B------:R-:W-:Y:S01]  /*0a20*/  USHF.L.U32 UR4, UR4, 0x1, URZ ;  /* 0x0000000104047899 */ /* 0x000fe200080006ff */
[----:B------:R-:W1:Y:S03]  /*0a30*/  FENCE.VIEW.ASYNC.S ;  /* 0x00000000000073c6 */ /* 0x000e660000000000 */
[----:B-1----:R2:W1:Y:S08]  /*0a40*/  SYNCS.EXCH.64 URZ, [UR6+0x80], UR8 ;  /* 0x0000800806ff75b2 */ /* 0x0024700008000100 */
[----:B------:R2:W1:Y:S01]  /*0a50*/  SYNCS.EXCH.64 URZ, [UR6+0x90], UR4 ;  /* 0x0000900406ff75b2 */ /* 0x0004620008000100 */
[----:B------:R2:W1:Y:S01]  /*0a60*/  SYNCS.EXCH.64 URZ, [UR6+0x88], UR8 ;  /* 0x0000880806ff75b2 */ /* 0x0004620008000100 */
[----:B------:R2:W1:Y:S02]  /*0a70*/  SYNCS.EXCH.64 URZ, [UR6+0x98], UR4 ;  /* 0x0000980406ff75b2 */ /* 0x0004640008000100 */
[----:B--2---:R-:W-:Y:S01]  /*0a80*/  NOP ;  /* 0x0000000000007918 */ /* 0x004fe20000000000 */
.L_x_12:
        /* <DEDUP_REMOVED lines=26> */
.L_x_13:
[----:B------:R-:W2:Y:S01]  /*0c30*/  SHFL.IDX PT, R2, R81, RZ, 0x1f ;  /* 0x00001fff51027589 */ /* 0x000ea200000e0000 */
[----:B------:R-:W1:Y:S01]  /*0c40*/  S2UR UR47, SR_CgaCtaId ;  /* 0x00000000002f79c3 */ /* 0x000e620000008800 */
[----:B------:R-:W-:Y:S01]  /*0c50*/  NOP ;  /* 0x0000000000007918 */ /* 0x000fe20000000000 */
[----:B--2---:R-:W-:-:S13]  /*0c60*/  ISETP.NE.AND P0, PT, R2, 0x3, PT ;  /* 0x000000030200780c */ /* 0x004fda0003f05270 */
[----:B-1----:R-:W-:Y:S05]  /*0c70*/  @P0 BRA `(.L_x_14) ;  /* 0x0000000000340947 */ /* 0x002fea0003800000 */
[----:B------:R-:W-:Y:S01]  /*0c80*/  UMOV UR4, 0x400 ;  /* 0x0000040000047882 */ /* 0x000fe20000000000 */
[----:B------:R-:W-:Y:S01]  /*0c90*/  UMOV UR6, 0x20 ;  /* 0x0000002000067882 */ /* 0x000fe20000000000 */
[----:B------:R-:W-:Y:S02]  /*0ca0*/  ULEA UR4, UR47, UR4, 0x18 ;  /* 0x000000042f047291 */ /* 0x000fe4000f8ec0ff */
[----:B------:R-:W-:-:S04]  /*0cb0*/  UIADD3 UR6, UPT, UPT, -UR6, 0x100000, URZ ;  /* 0x0010000006067890 */ /* 0x000fc8000fffe1ff */
[----:B------:R-:W-:Y:S02]  /*0cc0*/  USHF.L.U32 UR7, UR6, 0xb, URZ ;  /* 0x0000000b06077899 */ /* 0x000fe400080006ff */
[----:B------:R-:W-:Y:S01]  /*0cd0*/  USHF.L.U32 UR6, UR6, 0x1, URZ ;  /* 0x0000000106067899 */ /* 0x000fe200080006ff */
[----:B------:R-:W-:Y:S01]  /*0ce0*/  ELECT P0, URZ, PT ;  /* 0x0000000000ff782f */ /* 0x000fe20003800000 */
[----:B------:R-:W1:Y:S10]  /*0cf0*/  FENCE.VIEW.ASYNC.S ;  /* 0x00000000000073c6 */ /* 0x000e740000000000 */
[----:B-1----:R1:W2:Y:S01]  /*0d00*/  SYNCS.EXCH.64 URZ, [UR4+0xe0], UR6 ;  /* 0x0000e00604ff75b2 */ /* 0x0022a20008000100 */
[----:B------:R1:W1:Y:S01]  /*0d10*/  SYNCS.EXCH.64 URZ, [UR4+0xf0], UR6 ;  /* 0x0000f00604ff75b2 */ /* 0x0002620008000100 */
[----:B------:R1:W1:Y:S01]  /*0d20*/  SYNCS.EXCH.64 URZ, [UR4+0xe8], UR6 ;  /* 0x0000e80604ff75b2 */ /* 0x0002620008000100 */
[----:B------:R1:W1:Y:S01]  /*0d30*/  SYNCS.EXCH.64 URZ, [UR4+0xf8], UR6 ;  /* 0x0000f80604ff75b2 */ /* 0x0002620008000100 */
[----:B------:R-:W-:Y:S01]  /*0d40*/  NOP ;  /* 0x0000000000007918 */ /* 0x000fe20000000000 */
.L_x_14:
[----:B-1----:R-:W1:Y:S01]  /*0d50*/  LDCU UR4, c[0x0][0x36c] ;  /* 0x00006d80ff0477ac */ /* 0x002e620008000800 */
[----:B------:R-:W-:Y:S01]  /*0d60*/  ISETP.NE.OR P3, PT, R0, 0x2, !P3 ;  /* 0x000000020000780c */ /* 0x000fe20005f65670 */
[----:B------:R-:W-:Y:S01]  /*0d70*/  NOP ;  /* 0x0000000000007918 */ /* 0x000fe20000000000 */
[----:B------:R-:W-:Y:S01]  /*0d80*/  LOP3.LUT R0, R94, 0x1f, RZ, 0xc0, !PT ;  /* 0x0000001f5e007812 */ /* 0x000fe200078ec0ff */
[----:B------:R-:W-:Y:S02]  /*0d90*/  UISETP.NE.AND UP4, UPT, UR17, URZ, UPT ;  /* 0x000000ff1100728c */ /* 0x000fe4000bf85270 */
[----:B-1----:R-:W-:-:S09]  /*0da0*/  UISETP.EQ.U32.AND UP5, UPT, UR4, 0x1, UPT ;  /* 0x000000010400788c */ /* 0x002fd2000bfa2070 */
[----:B------:R-:W-:Y:S05]  /*0db0*/  BRA.U !UP5, `(.L_x_15) ;  /* 0x000000010d087547 */ /* 0x000fea000b800000 */
[----:B--234-:R-:W-:Y:S01]  /*0dc0*/  UCGABAR_ARV ;  /* 0x00000000000079c7 */ /* 0x01cfe20008000000 */
[----:B------:R-:W-:Y:S05]  /*0dd0*/  BRA `(.L_x_16) ;  /* 0x0000000000047947 */ /* 0x000fea0003800000 */
.L_x_15:
[----:B--234-:R-:W-:Y:S01]  /*0de0*/  NOP ;  /* 0x0000000000007918 */ /* 0x01cfe20000000000 */
.L_x_16:
[----:B------:R-:W1:Y:S01]  /*0df0*/  S2UR UR7, SR_CTAID.X ;  /* 0x00000000000779c3 */ /* 0x000e620000002500 */
[----:B------:R-:W-:-:S05]  /*0e00*/  CS2R.32 R82, SR_CgaSize ;  /* 0x0000000000527805 */ /* 0x000fca0000008a00 */
[----:B------:R-:W-:-:S05]  /*0e10*/  IMAD R82, R82, -0xa0, RZ ;  /* 0xffffff6052527824 */ /* 0x000fca00078e02ff */
[----:B------:R-:W-:-:S14]  /*0e20*/  R2UR UR5, R82 ;  /* 0x00000000520572ca */ /* 0x000fdc00000e0000 */
[----:B------:R-:W2:Y:S01]  /*0e30*/  LDCU UR5, c[0x0][UR5+0x2b0] ;  /* 0x00005600050577ac */ /* 0x000ea20008000800 */
[----:B------:R-:W-:-:S05]  /*0e40*/  CS2R.32 R82, SR_CgaSize ;  /* 0x0000000000527805 */ /* 0x000fca0000008a00 */
[----:B------:R-:W-:-:S05]  /*0e50*/  IMAD R82, R82, -0xa0, RZ ;  /* 0xffffff6052527824 */ /* 0x000fca00078e02ff */
[----:B------:R-:W-:-:S14]  /*0e60*/  R2UR UR4, R82 ;  /* 0x00000000520472ca */ /* 0x000fdc00000e0000 */
[----:B------:R-:W3:Y:S01]  /*0e70*/  LDCU UR4, c[0x0][UR4+0x2b4] ;  /* 0x00005680040477ac */ /* 0x000ee20008000800 */
[----:B------:R-:W4:Y:S01]  /*0e80*/  S2UR UR8, SR_CTAID.Y ;  /* 0x00000000000879c3 */ /* 0x000f220000002600 */
[----:B------:R-:W-:-:S05]  /*0e90*/  CS2R.32 R82, SR_CgaSize ;  /* 0x0000000000527805 */ /* 0x000fca0000008a00 */
[----:B------:R-:W-:-:S05]  /*0ea0*/  IMAD R82, R82, -0xa0, RZ ;  /* 0xffffff6052527824 */ /* 0x000fca00078e02ff */
[----:B------:R-:W-:-:S14]  /*0eb0*/  R2UR UR9, R82 ;  /* 0x00000000520972ca */ /* 0x000fdc00000e0000 */
[----:B------:R-:W3:Y:S01]  /*0ec0*/  LDCU UR9, c[0x0][UR9+0x2a0] ;  /* 0x00005400090977ac */ /* 0x000ee20008000800 */
[----:B------:R-:W3:Y:S01]  /*0ed0*/  LDCU UR21, c[0x0][0xb24] ;  /* 0x00016480ff1577ac */ /* 0x000ee20008000800 */
[----:B------:R-:W1:Y:S01]  /*0ee0*/  S2UR UR36, SR_CTAID.Z ;  /* 0x00000000002479c3 */ /* 0x000e620000002700 */
[----:B------:R-:W-:-:S05]  /*0ef0*/  CS2R.32 R82, SR_CgaSize ;  /* 0x0000000000527805 */ /* 0x000fca0000008a00 */
[----:B------:R-:W-:-:S05]  /*0f00*/  IMAD R82, R82, -0xa0, RZ ;  /* 0xffffff6052527824 */ /* 0x000fca00078e02ff */
[----:B------:R-:W-:-:S14]  /*0f10*/  R2UR UR63, R82 ;  /* 0x00000000523f72ca */ /* 0x000fdc00000e0000 */
[----:B------:R-:W3:Y:S01]  /*0f20*/  LDCU UR63, c[0x0][UR63+0x2a4] ;  /* 0x000054803f3f77ac */ /* 0x000ee20008000800 */
[----:B------:R-:W3:Y:S01]  /*0f30*/  LDCU UR42, c[0x0][0xb24] ;  /* 0x00016480ff2a77ac */ /* 0x000ee20008000800 */
[----:B-1----:R-:W-:Y:S01]  /*0f40*/  I2FP.F32.U32 R3, UR7 ;  /* 0x0000000700037c45 */ /* 0x002fe20008201000 */
[----:B------:R-:W1:Y:S04]  /*0f50*/  LDCU UR28, c[0x0][0xb30] ;  /* 0x00016600ff1c77ac */ /* 0x000e680008000800 */
[----:B--2---:R-:W-:Y:S01]  /*0f60*/  FMUL R3, R3, UR5 ;  /* 0x0000000503037c20 */ /* 0x004fe20008400000 */
[----:B------:R-:W-:Y:S01]  /*0f70*/  USHF.L.U32 UR26, UR47, 0xa, URZ ;  /* 0x0000000a2f1a7899 */ /* 0x000fe200080006ff */
[----:B----4-:R-:W-:Y:S01]  /*0f80*/  I2FP.F32.U32 R2, UR8 ;  /* 0x0000000800027c45 */ /* 0x010fe20008201000 */
[----:B---3--:R-:W-:-:S03]  /*0f90*/  UISETP.GE.AND UP2, UPT, UR21, 0x1, UPT ;  /* 0x000000011500788c */ /* 0x008fc6000bf46270 */
[----:B------:R-:W2:Y:S01]  /*0fa0*/  F2I.U32.TRUNC.NTZ R3, R3 ;  /* 0x0000000300037305 */ /* 0x000ea2000020f000 */
[----:B------:R-:W-:Y:S01]  /*0fb0*/  UMOV UR16, UR7 ;  /* 0x0000000700107c82 */ /* 0x000fe20008000000 */
[----:B------:R-:W-:Y:S01]  /*0fc0*/  FMUL R2, R2, UR4 ;  /* 0x0000000402027c20 */ /* 0x000fe20008400000 */
[----:B------:R-:W-:-:S05]  /*0fd0*/  UMOV UR20, UR8 ;  /* 0x0000000800147c82 */ /* 0x000fca0008000000 */
[----:B------:R-:W3:Y:S01]  /*0fe0*/  F2I.U32.TRUNC.NTZ R2, R2 ;  /* 0x0000000200027305 */ /* 0x000ee2000020f000 */
[----:B--2---:R-:W-:Y:S02]  /*0ff0*/  R2UR UR4, R3 ;  /* 0x00000000030472ca */ /* 0x004fe400000e0000 */
[----:B---3--:R-:W-:Y:S02]  /*1000*/  R2UR UR6, R2 ;  /* 0x00000000020672ca */ /* 0x008fe400000e0000 */
[----:B------:R-:W-:-:S09]  /*1010*/  PRMT R2, RZ, 0x7610, R2 ;  /* 0x00007610ff027816 */ /* 0x000fd20000000002 */
[----:B------:R-:W-:-:S04]  /*1020*/  UIADD3 UR5, UPT, UPT, -UR4, URZ, URZ ;  /* 0x000000ff04057290 */ /* 0x000fc8000fffe1ff */
[----:B------:R-:W-:Y:S02]  /*1030*/  UIMAD UR5, UR9, UR5, UR7 ;  /* 0x00000005090572a4 */ /* 0x000fe4000f8e0207 */
[----:B------:R-:W-:-:S04]  /*1040*/  UIADD3 UR4, UPT, UPT, -UR6, URZ, URZ ;  /* 0x000000ff06047290 */ /* 0x000fc8000fffe1ff */
[----:B------:R-:W-:Y:S01]  /*1050*/  IMAD.U32 R82, RZ, RZ, UR5 ;  /* 0x00000005ff527e24 */ /* 0x000fe2000f8e00ff */
[----:B------:R-:W-:Y:S01]  /*1060*/  UIMAD UR63, UR63, UR4, UR8 ;  /* 0x000000043f3f72a4 */ /* 0x000fe2000f8e0208 */
[----:B-1----:R-:W-:Y:S11]  /*1070*/  BRA.U UP4, `(.L_x_17) ;  /* 0x00000001047c7547 */ /* 0x002ff6000b800000 */
[----:B------:R-:W-:Y:S01]  /*1080*/  UISETP.NE.AND UP0, UPT, UR63, 0x1, UPT ;  /* 0x000000013f00788c */ /* 0x000fe2000bf05270 */
[----:B------:R-:W-:Y:S01]  /*1090*/  R2UR UR8, R82 ;  /* 0x00000000520872ca */ /* 0x000fe200000e0000 */
[----:B------:R-:W-:Y:S02]  /*10a0*/  UISETP.NE.AND UP1, UPT, UR63, 0x2, UPT ;  /* 0x000000023f00788c */ /* 0x000fe4000bf25270 */
[----:B------:R-:W-:Y:S02]  /*10b0*/  USEL UR5, URZ, 0x2, UP0 ;  /* 0x00000002ff057887 */ /* 0x000fe40008000000 */
[----:B------:R-:W-:Y:S02]  /*10c0*/  UISETP.NE.AND UP0, UPT, UR63, 0x3, UPT ;  /* 0x000000033f00788c */ /* 0x000fe4000bf05270 */
[----:B------:R-:W-:Y:S02]  /*10d0*/  USEL UR4, URZ, 0x4, UP1 ;  /* 0x00000004ff047887 */ /* 0x000fe40008800000 */
[----:B------:R-:W-:-:S02]  /*10e0*/  UISETP.NE.AND UP1, UPT, UR63, 0x4, UPT ;  /* 0x000000043f00788c */ /* 0x000fc4000bf25270 */
[----:B------:R-:W-:Y:S02]  /*10f0*/  USEL UR7, URZ, 0x8, UP0 ;  /* 0x00000008ff077887 */ /* 0x000fe40008000000 */
[----:B------:R-:W-:Y:S02]  /*1100*/  UISETP.NE.AND UP0, UPT, UR63, 0x5, UPT ;  /* 0x000000053f00788c */ /* 0x000fe4000bf05270 */
[----:B------:R-:W-:Y:S02]  /*1110*/  USEL UR6, URZ, 0x10, UP1 ;  /* 0x00000010ff067887 */ /* 0x000fe40008800000 */
[----:B------:R-:W-:Y:S02]  /*1120*/  UISETP.NE.AND UP1, UPT, UR63, 0x6, UPT ;  /* 0x000000063f00788c */ /* 0x000fe4000bf25270 */
[----:B------:R-:W-:Y:S02]  /*1130*/  USEL UR11, URZ, 0x20, UP0 ;  /* 0x00000020ff0b7887 */ /* 0x000fe40008000000 */
[----:B------:R-:W-:-:S02]  /*1140*/  UISETP.NE.AND UP0, UPT, UR63, 0x7, UPT ;  /* 0x000000073f00788c */ /* 0x000fc4000bf05270 */
[----:B------:R-:W-:Y:S02]  /*1150*/  USEL UR12, URZ, 0x40, UP1 ;  /* 0x00000040ff0c7887 */ /* 0x000fe40008800000 */
[----:B------:R-:W-:Y:S02]  /*1160*/  UISETP.NE.AND UP1, UPT, UR63, URZ, UPT ;  /* 0x000000ff3f00728c */ /* 0x000fe4000bf25270 */
[----:B------:R-:W-:Y:S02]  /*1170*/  USEL UR13, URZ, 0x80, UP0 ;  /* 0x00000080ff0d7887 */ /* 0x000fe40008000000 */
[----:B------:R-:W-:Y:S02]  /*1180*/  UISETP.NE.AND UP0, UPT, UR8, URZ, UPT ;  /* 0x000000ff0800728c */ /* 0x000fe4000bf05270 */
[----:B------:R-:W-:Y:S02]  /*1190*/  UISETP.EQ.OR UP1, UPT, UR8, URZ, !UP1 ;  /* 0x000000ff0800728c */ /* 0x000fe4000cf22670 */
[----:B------:R-:W-:-:S02]  /*11a0*/  USEL UR9, UR5, 0x2, UP0 ;  /* 0x0000000205097887 */ /* 0x000fc40008000000 */
[----:B------:R-:W-:Y:S02]  /*11b0*/  USEL UR4, UR4, 0x4, UP0 ;  /* 0x0000000404047887 */ /* 0x000fe40008000000 */
[----:B------:R-:W-:Y:S02]  /*11c0*/  USEL UR5, URZ, 0x1, !UP1 ;  /* 0x00000001ff057887 */ /* 0x000fe4000c800000 */
[----:B------:R-:W-:Y:S02]  /*11d0*/  USEL UR10, UR7, 0x8, UP0 ;  /* 0x00000008070a7887 */ /* 0x000fe40008000000 */
[----:B------:R-:W-:Y:S02]  /*11e0*/  USEL UR8, UR6, 0x10, UP0 ;  /* 0x0000001006087887 */ /* 0x000fe40008000000 */
[----:B------:R-:W-:Y:S02]  /*11f0*/  UIADD3 UR4, UPT, UPT, UR4, UR9, UR5 ;  /* 0x0000000904047290 */ /* 0x000fe4000fffe005 */
[----:B------:R-:W-:-:S02]  /*1200*/  USEL UR7, UR11, 0x20, UP0 ;  /* 0x000000200b077887 */ /* 0x000fc40008000000 */
[----:B------:R-:W-:Y:S02]  /*1210*/  USEL UR6, UR12, 0x40, UP0 ;  /* 0x000000400c067887 */ /* 0x000fe40008000000 */
[----:B------:R-:W-:Y:S02]  /*1220*/  UIADD3 UR4, UPT, UPT, UR8, UR10, UR4 ;  /* 0x0000000a08047290 */ /* 0x000fe4000fffe004 */
[----:B------:R-:W-:Y:S02]  /*1230*/  USEL UR5, UR13, 0x80, UP0 ;  /* 0x000000800d057887 */ /* 0x000fe40008000000 */
[----:B------:R-:W-:-:S04]  /*1240*/  UIADD3 UR4, UPT, UPT, UR6, UR7, UR4 ;  /* 0x0000000706047290 */ /* 0x000fc8000fffe004 */
[----:B------:R-:W-:-:S06]  /*1250*/  UIADD3 UR4, UPT, UPT, UR4, UR5, URZ ;  /* 0x0000000504047290 */ /* 0x000fcc000fffe0ff */
[----:B------:R-:W-:Y:S02]  /*1260*/  MOV R2, UR4 ;  /* 0x0000000400027c02 */ /* 0x000fe40008000f00 */
.L_x_17:
[----:B------:R-:W-:Y:S05]  /*1270*/  BRA.U !UP2, `(.L_x_18) ;  /* 0x000000010ad47547 */ /* 0x000fea000b800000 */
[----:B------:R-:W1:Y:S01]  /*1280*/  LDCU.128 UR12, c[0x0][0xb10] ;  /* 0x00016200ff0c77ac */ /* 0x000e620008000c00 */
[----:B------:R-:W2:Y:S01]  /*1290*/  LDCU UR6, c[0x0][0x370] ;  /* 0x00006e00ff0677ac */ /* 0x000ea20008000800 */
[----:B------:R-:W3:Y:S01]  /*12a0*/  LDCU UR5, c[0x0][0x374] ;  /* 0x00006e80ff0577ac */ /* 0x000ee20008000800 */
[----:B------:R-:W4:Y:S01]  /*12b0*/  LDCU UR27, c[0x0][0xb0c] ;  /* 0x00016180ff1b77ac */ /* 0x000f220008000800 */
[----:B------:R-:W4:Y:S01]  /*12c0*/  LDCU UR4, c[0x0][0xb20] ;  /* 0x00016400ff0477ac */ /* 0x000f220008000800 */
[----:B------:R-:W4:Y:S01]  /*12d0*/  LDCU.64 UR8, c[0x0][0xb28] ;  /* 0x00016500ff0877ac */ /* 0x000f220008000a00 */
[----:B-1----:R-:W-:Y:S02]  /*12e0*/  UISETP.NE.AND UP0, UPT, UR14, 0x1, UPT ;  /* 0x000000010e00788c */ /* 0x002fe4000bf05270 */
[----:B---3--:R-:W-:Y:S02]  /*12f0*/  UIMAD.WIDE.U32 UR10, UR5, UR15, URZ ;  /* 0x0000000f050a72a5 */ /* 0x008fe4000f8e00ff */
[----:B--2---:R-:W-:-:S02]  /*1300*/  UIMAD.WIDE.U32 UR22, UR6, UR12, URZ ;  /* 0x0000000c061672a5 */ /* 0x004fc4000f8e00ff */
[----:B----4-:R-:W-:Y:S02]  /*1310*/  UISETP.NE.AND UP1, UPT, UR27, 0x1, UPT ;  /* 0x000000011b00788c */ /* 0x010fe4000bf25270 */
[----:B------:R-:W-:Y:S01]  /*1320*/  UISETP.NE.AND UP2, UPT, UR21, 0x1, UPT ;  /* 0x000000011500788c */ /* 0x000fe2000bf45270 */
[----:B------:R-:W-:Y:S02]  /*1330*/  UMOV UR10, UR11 ;  /* 0x0000000b000a7c82 */ /* 0x000fe40008000000 */
[----:B------:R-:W-:Y:S01]  /*1340*/  UMOV UR22, UR23 ;  /* 0x0000001700167c82 */ /* 0x000fe20008000000 */
[----:B------:R-:W-:Y:S02]  /*1350*/  @UP0 USHF.R.U32.HI UR5, URZ, UR4, UR10 ;  /* 0x00000004ff050299 */ /* 0x000fe4000801160a */
[----:B------:R-:W-:Y:S02]  /*1360*/  UIMAD.WIDE.U32 UR24, UR20, UR15, URZ ;  /* 0x0000000f141872a5 */ /* 0x000fe4000f8e00ff */
[----:B------:R-:W-:-:S02]  /*1370*/  UIMAD.WIDE.U32 UR10, UR5, UR8, URZ ;  /* 0x00000008050a72a5 */ /* 0x000fc4000f8e00ff */
[----:B------:R-:W-:Y:S02]  /*1380*/  @UP1 USHF.R.U32.HI UR6, URZ, UR13, UR22 ;  /* 0x0000000dff061299 */ /* 0x000fe40008011616 */
[----:B------:R-:W-:Y:S02]  /*1390*/  UIMAD.WIDE.U32 UR18, UR16, UR12, URZ ;  /* 0x0000000c101272a5 */ /* 0x000fe4000f8e00ff */
[----:B------:R-:W-:Y:S01]  /*13a0*/  UIMAD.WIDE.U32 UR22, UR6, UR8, URZ ;  /* 0x00000008061672a5 */ /* 0x000fe2000f8e00ff */
[----:B------:R-:W-:Y:S01]  /*13b0*/  UMOV UR24, UR25 ;  /* 0x0000001900187c82 */ /* 0x000fe20008000000 */
[----:B------:R-:W-:Y:S01]  /*13c0*/  UMOV UR10, UR11 ;  /* 0x0000000b000a7c82 */ /* 0x000fe20008000000 */
[----:B------:R-:W-:Y:S02]  /*13d0*/  USHF.R.U32.HI UR24, URZ, UR4, UR24 ;  /* 0x00000004ff187299 */ /* 0x000fe40008011618 */
[----:B------:R-:W-:Y:S02]  /*13e0*/  @UP2 USHF.R.U32.HI UR5, URZ, UR9, UR10 ;  /* 0x00000009ff052299 */ /* 0x000fe4000801160a */
[----:B------:R-:W-:Y:S01]  /*13f0*/  UMOV UR7, UR23 ;  /* 0x0000001700077c82 */ /* 0x000fe20008000000 */
[----:B------:R-:W-:Y:S01]  /*1400*/  UMOV UR18, UR19 ;  /* 0x0000001300127c82 */ /* 0x000fe20008000000 */
[----:B------:R-:W-:-:S02]  /*1410*/  @UP2 USHF.R.U32.HI UR6, URZ, UR9, UR7 ;  /* 0x00000009ff062299 */ /* 0x000fc40008011607 */
[----:B------:R-:W-:Y:S02]  /*1420*/  USHF.R.U32.HI UR13, URZ, UR13, UR18 ;  /* 0x0000000dff0d7299 */ /* 0x000fe40008011612 */
[----:B------:R-:W-:Y:S02]  /*1430*/  USEL UR4, UR20, UR24, !UP0 ;  /* 0x0000001814047287 */ /* 0x000fe4000c000000 */
[----:B------:R-:W-:Y:S02]  /*1440*/  UIMAD UR7, UR5, UR21, URZ ;  /* 0x00000015050772a4 */ /* 0x000fe4000f8e02ff */
[----:B------:R-:W-:Y:S02]  /*1450*/  USEL UR5, UR16, UR13, !UP1 ;  /* 0x0000000d10057287 */ /* 0x000fe4000c800000 */
[----:B------:R-:W-:Y:S02]  /*1460*/  UIMAD UR12, UR6, UR21, URZ ;  /* 0x00000015060c72a4 */ /* 0x000fe4000f8e02ff */
[----:B------:R-:W-:-:S02]  /*1470*/  UISETP.GE.AND UP0, UPT, UR4, UR7, UPT ;  /* 0x000000070400728c */ /* 0x000fc4000bf06270 */
[----:B------:R-:W-:Y:S02]  /*1480*/  UIMAD.WIDE.U32 UR10, UR4, UR8, URZ ;  /* 0x00000008040a72a5 */ /* 0x000fe4000f8e00ff */
[----:B------:R-:W-:Y:S02]  /*1490*/  UISETP.GE.OR UP0, UPT, UR5, UR12, UP0 ;  /* 0x0000000c0500728c */ /* 0x000fe40008706670 */
[----:B------:R-:W-:Y:S02]  /*14a0*/  UIMAD.WIDE.U32 UR12, UR5, UR8, URZ ;  /* 0x00000008050c72a5 */ /* 0x000fe4000f8e00ff */
[----:B------:R-:W-:Y:S01]  /*14b0*/  UIADD3 UR10, UPT, UPT, -UR4, URZ, URZ ;  /* 0x000000ff040a7290 */ /* 0x000fe2000fffe1ff */
[----:B------:R-:W-:Y:S01]  /*14c0*/  UMOV UR8, UR11 ;  /* 0x0000000b00087c82 */ /* 0x000fe20008000000 */
[----:B------:R-:W-:Y:S02]  /*14d0*/  UIADD3 UR11, UPT, UPT, -UR5, URZ, URZ ;  /* 0x000000ff050b7290 */ /* 0x000fe4000fffe1ff */
[----:B------:R-:W-:-:S03]  /*14e0*/  USHF.R.U32.HI UR8, URZ, UR9, UR8 ;  /* 0x00000009ff087299 */ /* 0x000fc60008011608 */
[----:B------:R-:W-:Y:S01]  /*14f0*/  @!UP0 UMOV UR7, UR13 ;  /* 0x0000000d00078c82 */ /* 0x000fe20008000000 */
[----:B------:R-:W-:Y:S02]  /*1500*/  UIMAD UR20, UR14, UR10, UR20 ;  /* 0x0000000a0e1472a4 */ /* 0x000fe4000f8e0214 */
[----:B------:R-:W-:Y:S02]  /*1510*/  USEL UR8, UR4, UR8, !UP2 ;  /* 0x0000000804087287 */ /* 0x000fe4000d000000 */
[----:B------:R-:W-:Y:S02]  /*1520*/  @!UP0 USHF.R.U32.HI UR7, URZ, UR9, UR7 ;  /* 0x00000009ff078299 */ /* 0x000fe40008011607 */
[----:B------:R-:W-:Y:S02]  /*1530*/  UIADD3 UR9, UPT, UPT, -UR8, URZ, URZ ;  /* 0x000000ff08097290 */ /* 0x000fe4000fffe1ff */
[----:B------:R-:W-:Y:S02]  /*1540*/  @!UP0 USEL UR7, UR5, UR7, !UP2 ;  /* 0x0000000705078287 */ /* 0x000fe4000d000000 */
[----:B------:R-:W-:-:S02]  /*1550*/  UIMAD UR9, UR21, UR9, UR4 ;  /* 0x00000009150972a4 */ /* 0x000fc4000f8e0204 */
[----:B------:R-:W-:Y:S02]  /*1560*/  @!UP0 UIADD3 UR8, UPT, UPT, UR8, -UR7, URZ ;  /* 0x8000000708088290 */ /* 0x000fe4000fffe0ff */
[----:B------:R-:W-:Y:S02]  /*1570*/  @!UP0 UIMAD UR6, UR9, UR6, UR7 ;  /* 0x00000006090682a4 */ /* 0x000fe4000f8e0207 */
[----:B------:R-:W-:Y:S02]  /*1580*/  @!UP0 UIMAD UR4, UR8, UR21, UR5 ;  /* 0x00000015080482a4 */ /* 0x000fe4000f8e0205 */
[----:B------:R-:W-:Y:S02]  /*1590*/  UIMAD UR16, UR27, UR11, UR16 ;  /* 0x0000000b1b1072a4 */ /* 0x000fe4000f8e0210 */
[----:B------:R-:W-:Y:S01]  /*15a0*/  UIMAD UR20, UR4, UR14, UR20 ;  /* 0x0000000e041472a4 */ /* 0x000fe2000f8e0214 */
[----:B------:R-:W-:Y:S02]  /*15b0*/  @!UP0 UMOV UR5, UR6 ;  /* 0x0000000600058c82 */ /* 0x000fe40008000000 */
[----:B------:R-:W-:-:S12]  /*15c0*/  UIMAD UR16, UR5, UR27, UR16 ;  /* 0x0000001b051072a4 */ /* 0x000fd8000f8e0210 */
.L_x_18:
[----:B------:R-:W-:Y:S02]  /*15d0*/  UISETP.NE.AND UP1, UPT, UR28, 0x1, UPT ;  /* 0x000000011c00788c */ /* 0x000fe4000bf25270 */
[----:B------:R-:W-:Y:S02]  /*15e0*/  UISETP.NE.AND UP0, UPT, UR17, 0x2, UPT ;  /* 0x000000021100788c */ /* 0x000fe4000bf05270 */
[----:B------:R-:W-:-:S05]  /*15f0*/  ULOP3.LUT UR21, UR26, 0x1c00, URZ, 0xc0, !UPT ;  /* 0x00001c001a157892 */ /* 0x000fca000f8ec0ff */
[----:B------:R-:W-:Y:S07]  /*1600*/  BRA.U UP1, `(.L_x_19) ;  /* 0x0000000101447547 */ /* 0x000fee000b800000 */
[----:B------:R-:W1:Y:S01]  /*1610*/  LDCU.128 UR8, c[0x0][0xb10] ;  /* 0x00016200ff0877ac */ /* 0x000e620008000c00 */
[----:B------:R-:W2:Y:S01]  /*1620*/  LDCU UR12, c[0x0][0xb0c] ;  /* 0x00016180ff0c77ac */ /* 0x000ea20008000800 */
[----:B------:R-:W3:Y:S01]  /*1630*/  LDCU UR13, c[0x0][0xb20] ;  /* 0x00016400ff0d77ac */ /* 0x000ee20008000800 */
[----:B-1----:R-:W-:Y:S02]  /*1640*/  UIMAD.WIDE.U32 UR6, UR16, UR8, URZ ;  /* 0x00000008100672a5 */ /* 0x002fe4000f8e00ff */
[----:B------:R-:W-:Y:S02]  /*1650*/  UIMAD.WIDE.U32 UR4, UR20, UR11, URZ ;  /* 0x0000000b140472a5 */ /* 0x000fe4000f8e00ff */
[----:B--2---:R-:W-:Y:S02]  /*1660*/  UISETP.NE.AND UP2, UPT, UR12, 0x1, UPT ;  /* 0x000000010c00788c */ /* 0x004fe4000bf45270 */
[----:B------:R-:W-:Y:S01]  /*1670*/  UISETP.NE.AND UP1, UPT, UR10, 0x1, UPT ;  /* 0x000000010a00788c */ /* 0x000fe2000bf25270 */
[----:B------:R-:W-:-:S02]  /*1680*/  UMOV UR6, UR7 ;  /* 0x0000000700067c82 */ /* 0x000fc40008000000 */
[----:B------:R-:W-:Y:S01]  /*1690*/  UMOV UR4, UR5 ;  /* 0x0000000500047c82 */ /* 0x000fe20008000000 */
[----:B------:R-:W-:Y:S02]  /*16a0*/  USHF.R.U32.HI UR6, URZ, UR9, UR6 ;  /* 0x00000009ff067299 */ /* 0x000fe40008011606 */
[----:B---3--:R-:W-:Y:S02]  /*16b0*/  USHF.R.U32.HI UR4, URZ, UR13, UR4 ;  /* 0x0000000dff047299 */ /* 0x008fe40008011604 */
[----:B------:R-:W-:Y:S02]  /*16c0*/  USEL UR5, UR16, UR6, !UP2 ;  /* 0x0000000610057287 */ /* 0x000fe4000d000000 */
[----:B------:R-:W-:-:S04]  /*16d0*/  USEL UR4, UR20, UR4, !UP1 ;  /* 0x0000000414047287 */ /* 0x000fc8000c800000 */
[----:B------:R-:W-:Y:S02]  /*16e0*/  UIADD3 UR6, UPT, UPT, UR5, -UR4, URZ ;  /* 0x8000000405067290 */ /* 0x000fe4000fffe0ff */
[----:B------:R-:W-:Y:S02]  /*16f0*/  UIADD3 UR4, UPT, UPT, -UR5, UR4, URZ ;  /* 0x0000000405047290 */ /* 0x000fe4000fffe1ff */
[----:B------:R-:W-:Y:S02]  /*1700*/  UIMAD UR20, UR6, UR10, UR20 ;  /* 0x0000000a061472a4 */ /* 0x000fe4000f8e0214 */
[----:B------:R-:W-:-:S12]  /*1710*/  UIMAD UR16, UR4, UR12, UR16 ;  /* 0x0000000c041072a4 */ /* 0x000fd8000f8e0210 */
.L_x_19:
[----:B------:R-:W-:Y:S05]  /*1720*/  BRA.U !UP5, `(.L_x_20) ;  /* 0x000000010d0c7547 */ /* 0x000fea000b800000 */
[----:B------:R-:W-:Y:S01]  /*1730*/  UCGABAR_WAIT ;  /* 0x0000000000007dc7 */ /* 0x000fe20008000000 */
[----:B------:R-:W-:Y:S01]  /*1740*/  CCTL.IVALL ;  /* 0x00000000ff00798f */ /* 0x000fe20002000000 */
[----:B------:R-:W-:Y:S05]  /*1750*/  BRA `(.L_x_21) ;  /* 0x0000000000047947 */ /* 0x000fea0003800000 */
.L_x_20:
[----:B------:R-:W-:Y:S06]  /*1760*/  BAR.SYNC.DEFER_BLOCKING 0x0 ;  /* 0x0000000000007b1d */ /* 0x000fec0000010000 */
.L_x_21:
[----:B------:R-:W-:Y:S05]  /*1770*/  BRA.U UP0, `(.L_x_22) ;  /* 0x00000011009c7547 */ /* 0x000fea000b800000 */
[----:B------:R-:W1:Y:S01]  /*1780*/  LDCU UR6, c[0x0][0x38c] ;  /* 0x00007180ff0677ac */ /* 0x000e620008000800 */
[----:B------:R-:W-:Y:S01]  /*1790*/  PLOP3.LUT P1, PT, PT, PT, UP3, 0x80, 0x8 ;  /* 0x000000000008781c */ /* 0x000fe20003f2f038 */
[----:B------:R-:W-:Y:S01]  /*17a0*/  IMAD.MOV.U32 R12, RZ, RZ, 0x1 ;  /* 0x00000001ff0c7424 */ /* 0x000fe200078e00ff */
[----:B------:R-:W-:Y:S01]  /*17b0*/  ISETP.EQ.OR P2, PT, R0, RZ, P3 ;  /* 0x000000ff0000720c */ /* 0x000fe20001f42670 */
[----:B------:R-:W-:Y:S01]  /*17c0*/  UISETP.NE.AND UP1, UPT, UR17, URZ, UPT ;  /* 0x000000ff1100728c */ /* 0x000fe2000bf25270 */
[----:B------:R-:W-:Y:S02]  /*17d0*/  PLOP3.LUT P1, PT, P1, PT, PT, 0x8, 0x80 ;  /* 0x000000000080781c */ /* 0x000fe40000f2e170 */
[----:B------:R-:W-:Y:S01]  /*17e0*/  CS2R R10, SRZ ;  /* 0x00000000000a7805 */ /* 0x000fe2000001ff00 */
[----:B------:R-:W-:Y:S01]  /*17f0*/  IMAD.MOV.U32 R9, RZ, RZ, RZ ;  /* 0x000000ffff097224 */ /* 0x000fe200078e00ff */
[----:B------:R-:W2:Y:S01]  /*1800*/  LDCU UR39, c[0x0][0x370] ;  /* 0x00006e00ff2777ac */ /* 0x000ea20008000800 */
[----:B------:R-:W-:Y:S01]  /*1810*/  IMAD.MOV.U32 R8, RZ, RZ, 0x1 ;  /* 0x00000001ff087424 */ /* 0x000fe200078e00ff */
[----:B------:R-:W-:Y:S01]  /*1820*/  USEL UR25, UR43, 0x2, UP1 ;  /* 0x000000022b197887 */ /* 0x000fe20008800000 */
[----:B------:R-:W3:Y:S01]  /*1830*/  LDCU.64 UR28, c[0x0][0x348] ;  /* 0x00006900ff1c77ac */ /* 0x000ee20008000a00 */
[----:B-1----:R-:W-:-:S02]  /*1840*/  UIADD3 UR5, UPT, UPT, UR6, 0x3f, URZ ;  /* 0x0000003f06057890 */ /* 0x002fc4000fffe0ff */
[----:B------:R-:W-:Y:S02]  /*1850*/  USHF.R.U32.HI UR44, URZ, 0x6, UR21 ;  /* 0x00000006ff2c7899 */ /* 0x000fe40008011615 */
[----:B------:R-:W-:Y:S02]  /*1860*/  USHF.R.S32.HI UR4, URZ, 0x1f, UR5 ;  /* 0x0000001fff047899 */ /* 0x000fe40008011405 */
[----:B------:R-:W-:Y:S02]  /*1870*/  UIADD3 UR45, UPT, UPT, UR6, 0x7e, URZ ;  /* 0x0000007e062d7890 */ /* 0x000fe4000fffe0ff */
[----:B------:R-:W-:Y:S01]  /*1880*/  ULEA.HI UR4, UR4, UR5, URZ, 0x6 ;  /* 0x0000000504047291 */ /* 0x000fe2000f8f30ff */
[----:B------:R-:W1:Y:S03]  /*1890*/  LDCU UR38, c[0x0][0x374] ;  /* 0x00006e80ff2677ac */ /* 0x000e660008000800 */
[----:B------:R-:W-:-:S02]  /*18a0*/  USHF.R.S32.HI UR41, URZ, 0x6, UR4 ;  /* 0x00000006ff297899 */ /* 0x000fc40008011404 */
[----:B------:R-:W-:Y:S02]  /*18b0*/  UIADD3 UR4, UPT, UPT, UR6, -0x1, URZ ;  /* 0xffffffff06047890 */ /* 0x000fe4000fffe0ff */
[----:B------:R-:W-:Y:S02]  /*18c0*/  UISETP.LT.U32.AND UP0, UPT, UR41, 0x3, UPT ;  /* 0x000000032900788c */ /* 0x000fe4000bf01070 */
[----:B------:R-:W-:Y:S02]  /*18d0*/  UISETP.GE.U32.AND UP2, UPT, UR4, -0x7f, UPT ;  /* 0xffffff810400788c */ /* 0x000fe4000bf46070 */
[----:B------:R-:W-:Y:S01]  /*18e0*/  USEL UR40, UR41, 0x3, UP0 ;  /* 0x0000000329287887 */ /* 0x000fe20008000000 */
[----:B------:R-:W-:-:S03]  /*18f0*/  UMOV UR5, URZ ;  /* 0x000000ff00057c82 */ /* 0x000fc60008000000 */
[----:B------:R-:W-:Y:S02]  /*1900*/  UIADD3 UR24, UPT, UPT, UR40, -0x1, URZ ;  /* 0xffffffff28187890 */ /* 0x000fe4000fffe0ff */
[----:B------:R-:W-:-:S03]  /*1910*/  UIADD3 UR43, UPT, UPT, UR41, -UR40, URZ ;  /* 0x80000028292b7290 */ /* 0x000fc6000fffe0ff */
[----:B------:R-:W-:-:S04]  /*1920*/  @UP2 UIADD3 UR24, UPT, UPT, UR40, URZ, URZ ;  /* 0x000000ff28182290 */ /* 0x000fc8000fffe0ff */
[----:B-123--:R-:W-:-:S12]  /*1930*/  UIADD3 UR24, UPT, UPT, UR24, 0x1, URZ ;  /* 0x0000000118187890 */ /* 0x00efd8000fffe0ff */
.L_x_42:
[----:B------:R-:W-:Y:S01]  /*1940*/  UISETP.NE.AND UP0, UPT, UR47, URZ, UPT ;  /* 0x000000ff2f00728c */ /* 0x000fe2000bf05270 */
[----:B-1----:R-:W1:Y:S08]  /*1950*/  S2UR UR47, SR_CgaCtaId ;  /* 0x00000000002f79c3 */ /* 0x002e700000008800 */
[----:B------:R-:W-:Y:S05]  /*1960*/  BRA.U UP0, `(.L_x_23) ;  /* 0x0000000100347547 */ /* 0x000fea000b800000 */
[----:B------:R-:W2:Y:S01]  /*1970*/  S2R R0, SR_CgaCtaId ;  /* 0x0000000000007919 */ /* 0x000ea20000008800 */
[----:B------:R-:W-:Y:S02]  /*1980*/  MOV R3, 0x400 ;  /* 0x0000040000037802 */ /* 0x000fe40000000f00 */
[----:B------:R-:W-:Y:S02]  /*1990*/  SHF.L.U32 R2, R8, 0x1f, RZ ;  /* 0x0000001f08027819 */ /* 0x000fe400000006ff */
[----:B--2---:R-:W-:-:S05]  /*19a0*/  LEA R0, R0, R3, 0x18 ;  /* 0x0000000300007211 */ /* 0x004fca00078ec0ff */
[----:B------:R-:W-:-:S04]  /*19b0*/  IMAD R3, R9, 0x8, R0 ;  /* 0x0000000809037824 */ /* 0x000fc800078e0200 */
[----:B------:R-:W2:Y:S02]  /*19c0*/  SYNCS.PHASECHK.TRANS64.TRYWAIT P0, [R3+URZ+0xf0], R2 ;  /* 0x0000f002030075a7 */ /* 0x000ea400080011ff */
[----:B--2---:R-:W-:Y:S05]  /*19d0*/  @!P0 BRA `(.L_x_24) ;  /* 0x0000007800a88947 */ /* 0x004fea0003800000 */
.L_x_137:
[----:B------:R-:W-:Y:S01]  /*19e0*/  VIADD R9, R9, 0x1 ;  /* 0x0000000109097836 */ /* 0x000fe20000000000 */
[----:B------:R2:W-:Y:S04]  /*19f0*/  SYNCS.ARRIVE.TRANS64.A1T0 RZ, [R3+URZ+0xe0], RZ ;  /* 0x0000e0ff03ff79a7 */ /* 0x0005e800081000ff */
[----:B------:R-:W-:-:S04]  /*1a00*/  ISETP.NE.AND P0, PT, R9, 0x2, PT ;  /* 0x000000020900780c */ /* 0x000fc80003f05270 */
[----:B------:R-:W-:Y:S02]  /*1a10*/  SEL R9, R9, RZ, P0 ;  /* 0x000000ff09097207 */ /* 0x000fe40000000000 */
[----:B--2---:R-:W-:-:S04]  /*1a20*/  SEL R3, RZ, 0x1, P0 ;  /* 0x00000001ff037807 */ /* 0x004fc80000000000 */
[----:B------:R-:W-:-:S07]  /*1a30*/  LOP3.LUT R8, R8, R3, RZ, 0x3c, !PT ;  /* 0x0000000308087212 */ /* 0x000fce00078e3cff */
.L_x_23:
[----:B------:R-:W-:Y:S01]  /*1a40*/  UMOV UR6, 0x400 ;  /* 0x0000040000067882 */ /* 0x000fe20000000000 */
[----:B------:R-:W-:Y:S01]  /*1a50*/  SHF.L.U32 R0, R12, 0x1f, RZ ;  /* 0x0000001f0c007819 */ /* 0x000fe200000006ff */
[----:B-1----:R-:W-:Y:S02]  /*1a60*/  ULEA UR6, UR47, UR6, 0x18 ;  /* 0x000000062f067291 */ /* 0x002fe4000f8ec0ff */
[----:B------:R-:W-:Y:S02]  /*1a70*/  UISETP.GE.U32.AND UP0, UPT, UR45, 0x7f, UPT ;  /* 0x0000007f2d00788c */ /* 0x000fe4000bf06070 */
[----:B------:R-:W-:Y:S02]  /*1a80*/  ULEA UR4, UR5, UR6, 0x3 ;  /* 0x0000000605047291 */ /* 0x000fe4000f8e18ff */
[----:B------:R-:W-:Y:S02]  /*1a90*/  USHF.L.U32 UR11, UR20, 0x7, URZ ;  /* 0x00000007140b7899 */ /* 0x000fe400080006ff */
[----:B------:R-:W-:Y:S01]  /*1aa0*/  ULEA UR35, UR16, UR44, 0x7 ;  /* 0x0000002c10237291 */ /* 0x000fe2000f8e38ff */
[----:B------:R-:W-:-:S04]  /*1ab0*/  UMOV UR13, URZ ;  /* 0x000000ff000d7c82 */ /* 0x000fc80008000000 */
[----:B------:R1:W2:Y:S01]  /*1ac0*/  SYNCS.PHASECHK.TRANS64.TRYWAIT P0, [UR4+0x18], R0 ;  /* 0x00001800ff0075a7 */ /* 0x0002a20008001104 */
[----:B------:R-:W-:Y:S06]  /*1ad0*/  BRA.U !UP0, `(.L_x_25) ;  /* 0x0000000108bc7547 */ /* 0x000fec000b800000 */
[----:B------:R-:W-:Y:S01]  /*1ae0*/  UMOV UR7, URZ ;  /* 0x000000ff00077c82 */ /* 0x000fe20008000000 */
[----:B------:R-:W-:-:S05]  /*1af0*/  UMOV UR4, UR5 ;  /* 0x0000000500047c82 */ /* 0x000fca0008000000 */
.L_x_31:
[----:B------:R-:W-:Y:S01]  /*1b00*/  ULEA UR33, UR4, UR6, 0x3 ;  /* 0x0000000604217291 */ /* 0x000fe2000f8e18ff */
[----:B--2---:R-:W-:Y:S01]  /*1b10*/  @!P3 MOV R2, 0x8000 ;  /* 0x000080000002b802 */ /* 0x004fe20000000f00 */
[----:B--2-4-:R-:W-:Y:S10]  /*1b20*/  @P0 BRA `(.L_x_26) ;  /* 0x00000000000c0947 */ /* 0x014ff40003800000 */
[----:B------:R-:W-:-:S04]  /*1b30*/  SHF.L.U32 R3, R12, 0x1f, RZ ;  /* 0x0000001f0c037819 */ /* 0x000fc800000006ff */
[----:B------:R-:W2:Y:S02]  /*1b40*/  SYNCS.PHASECHK.TRANS64.TRYWAIT P0, [UR33+0x18], R3 ;  /* 0x00001803ff0075a7 */ /* 0x000ea40008001121 */
[----:B--2---:R-:W-:Y:S05]  /*1b50*/  @!P0 BRA `(.L_x_27) ;  /* 0x00000078005c8947 */ /* 0x004fea0003800000 */
.L_x_26:
[----:B------:R2:W-:Y:S01]  /*1b60*/  @!P3 SYNCS.ARRIVE.TRANS64 RZ, [UR33], R2 ;  /* 0x00000002ffffb9a7 */ /* 0x0005e20008000021 */
[----:B------:R-:W-:-:S04]  /*1b70*/  ULOP3.LUT UR5, UR25, 0x2, URZ, 0xfc, !UPT ;  /* 0x0000000219057892 */ /* 0x000fc8000f8efcff */
[----:B------:R-:W-:-:S09]  /*1b80*/  UISETP.NE.AND UP0, UPT, UR5, 0x2, UPT ;  /* 0x000000020500788c */ /* 0x000fd2000bf05270 */
[----:B------:R-:W-:Y:S05]  /*1b90*/  BRA.U UP0, `(.L_x_28) ;  /* 0x0000000100047547 */ /* 0x000fea000b800000 */
[----:B------:R-:W-:Y:S05]  /*1ba0*/  BPT.TRAP 0x1 ;  /* 0x000000040000795c */ /* 0x000fea0000300000 */
.L_x_28:
[----:B------:R-:W-:Y:S04]  /*1bb0*/  BSSY.RECONVERGENT B0, `(.L_x_29) ;  /* 0x0000003000007945 */ /* 0x000fe80003800200 */
[----:B------:R-:W-:Y:S05]  /*1bc0*/  @P2 BRA `(.L_x_30) ;  /* 0x0000000000042947 */ /* 0x000fea0003800000 */
[----:B------:R-:W-:Y:S05]  /*1bd0*/  BPT.TRAP 0x1 ;  /* 0x000000040000795c */ /* 0x000fea0000300000 */
.L_x_30:
[----:B------:R-:W-:Y:S05]  /*1be0*/  BSYNC.RECONVERGENT B0 ;  /* 0x0000000000007941 */ /* 0x000fea0003800200 */
.L_x_29:
[----:B------:R-:W-:Y:S02]  /*1bf0*/  UIADD3 UR5, UPT, UPT, UR4, 0x1, URZ ;  /* 0x0000000104057890 */ /* 0x000fe4000fffe0ff */
[----:B------:R-:W-:Y:S02]  /*1c00*/  UIADD3 UR16, UP1, UPT, UR28, 0x80, URZ ;  /* 0x000000801c107890 */ /* 0x000fe4000ff3e0ff */
[----:B------:R-:W-:Y:S02]  /*1c10*/  UISETP.NE.AND UP0, UPT, UR5, 0x3, UPT ;  /* 0x000000030500788c */ /* 0x000fe4000bf05270 */
[----:B------:R-:W-:Y:S02]  /*1c20*/  USHF.L.U32 UR34, UR7, 0x6, URZ ;  /* 0x0000000607227899 */ /* 0x000fe400080006ff */
[----:B------:R-:W-:Y:S02]  /*1c30*/  USEL UR9, URZ, 0x1, UP0 ;  /* 0x00000001ff097887 */ /* 0x000fe40008000000 */
[----:B------:R-:W-:-:S02]  /*1c40*/  USEL UR5, UR5, URZ, UP0 ;  /* 0x000000ff05057287 */ /* 0x000fc40008000000 */
[----:B------:R-:W-:Y:S02]  /*1c50*/  UIADD3 UR14, UP0, UPT, UR28, 0x180, URZ ;  /* 0x000001801c0e7890 */ /* 0x000fe4000ff1e0ff */
[----:B------:R-:W-:Y:S01]  /*1c60*/  ULEA UR8, UR5, UR6, 0x3 ;  /* 0x0000000605087291 */ /* 0x000fe2000f8e18ff */
[----:B------:R-:W-:Y:S01]  /*1c70*/  LOP3.LUT R12, R12, UR9, RZ, 0x3c, !PT ;  /* 0x000000090c0c7c12 */ /* 0x000fe2000f8e3cff */
[----:B------:R-:W-:Y:S02]  /*1c80*/  UIADD3.X UR17, UPT, UPT, URZ, UR29, URZ, UP1, !UPT ;  /* 0x0000001dff117290 */ /* 0x000fe40008ffe4ff */
[----:B------:R-:W-:Y:S01]  /*1c90*/  UIADD3.X UR15, UPT, UPT, URZ, UR29, URZ, UP0, !UPT ;  /* 0x0000001dff0f7290 */ /* 0x000fe200087fe4ff */
[----:B-1----:R-:W-:Y:S01]  /*1ca0*/  SHF.L.U32 R0, R12, 0x1f, RZ ;  /* 0x0000001f0c007819 */ /* 0x002fe200000006ff */
[----:B------:R-:W-:Y:S01]  /*1cb0*/  UMOV UR18, 0x0 ;  /* 0x0000000000127882 */ /* 0x000fe20000000000 */
[----:B------:R-:W-:Y:S01]  /*1cc0*/  UMOV UR19, 0x10000000 ;  /* 0x1000000000137882 */ /* 0x000fe20000000000 */
[----:B------:R-:W-:Y:S01]  /*1cd0*/  UMOV UR12, UR36 ;  /* 0x00000024000c7c82 */ /* 0x000fe20008000000 */
[----:B------:R3:W4:Y:S01]  /*1ce0*/  SYNCS.PHASECHK.TRANS64.TRYWAIT P0, [UR8+0x18], R0 ;  /* 0x00001800ff0075a7 */ /* 0x0007220008001108 */
[----:B------:R-:W-:Y:S01]  /*1cf0*/  USHF.L.U32 UR8, UR4, 0xe, URZ ;  /* 0x0000000e04087899 */ /* 0x000fe200080006ff */
[----:B------:R-:W-:-:S02]  /*1d00*/  UMOV UR9, UR33 ;  /* 0x0000002100097c82 */ /* 0x000fc40008000000 */
[----:B------:R-:W-:Y:S01]  /*1d10*/  UMOV UR4, 0xff0000 ;  /* 0x00ff000000047882 */ /* 0x000fe20000000000 */
[----:B------:R-:W-:Y:S02]  /*1d20*/  ULEA UR32, UR21, UR8, 0x1 ;  /* 0x0000000815207291 */ /* 0x000fe4000f8e08ff */
[----:B------:R-:W-:Y:S02]  /*1d30*/  UIADD3 UR8, UPT, UPT, UR6, 0x14400, UR8 ;  /* 0x0001440006087890 */ /* 0x000fe4000fffe008 */
[----:B------:R-:W-:Y:S01]  /*1d40*/  UIADD3 UR32, UPT, UPT, UR6, 0x8400, UR32 ;  /* 0x0000840006207890 */ /* 0x000fe2000fffe020 */
[----:B------:R-:W-:Y:S01]  /*1d50*/  UMOV UR10, UR34 ;  /* 0x00000022000a7c82 */ /* 0x000fe20008000000 */
[----:B------:R-:W-:Y:S01]  /*1d60*/  UIADD3 UR7, UPT, UPT, UR7, 0x1, URZ ;  /* 0x0000000107077890 */ /* 0x000fe2000fffe0ff */
[----:B------:R-:W-:-:S03]  /*1d70*/  UMOV UR13, UR24 ;  /* 0x00000018000d7c82 */ /* 0x000fc60008000000 */
[----:B------:R-:W-:-:S03]  /*1d80*/  UISETP.NE.AND UP0, UPT, UR7, UR24, UPT ;  /* 0x000000180700728c */ /* 0x000fc6000bf05270 */
[----:B------:R1:W-:Y:S01]  /*1d90*/  UTMALDG.3D.MULTICAST [UR32], [UR16], UR4, desc[UR18] ;  /* 0x00001220100073b4 */ /* 0x0003e20008011804 */
[----:B------:R3:W-:Y:S01]  /*1da0*/  UTMALDG.3D [UR8], [UR14], desc[UR18] ;  /* 0x000012080e0075b4 */ /* 0x0007e20008011000 */
[----:B-1----:R-:W-:-:S04]  /*1db0*/  UMOV UR4, UR5 ;  /* 0x0000000500047c82 */ /* 0x002fc80008000000 */
[----:B---3--:R-:W-:Y:S05]  /*1dc0*/  BRA.U UP0, `(.L_x_31) ;  /* 0xfffffffd004c7547 */ /* 0x008fea000b83ffff */
.L_x_25:
[----:B------:R-:W-:Y:S01]  /*1dd0*/  ULEA UR4, UR5, UR6, 0x3 ;  /* 0x0000000605047291 */ /* 0x000fe2000f8e18ff */
[----:B-1----:R-:W-:Y:S01]  /*1de0*/  SHF.L.U32 R0, R12, 0x1f, RZ ;  /* 0x0000001f0c007819 */ /* 0x002fe200000006ff */
[----:B------:R-:W-:Y:S01]  /*1df0*/  @!P1 SYNCS.ARRIVE.TRANS64.A1T0 RZ, [UR6+0x78], RZ ;  /* 0x000078ffffff99a7 */ /* 0x000fe20008100006 */
[----:B------:R-:W-:-:S06]  /*1e00*/  UISETP.GT.AND UP0, UPT, UR41, UR40, UPT ;  /* 0x000000282900728c */ /* 0x000fcc000bf04270 */
[----:B--2-4-:R1:W2:Y:S03]  /*1e10*/  SYNCS.PHASECHK.TRANS64.TRYWAIT P0, [UR4+0x18], R0 ;  /* 0x00001800ff0075a7 */ /* 0x0142a60008001104 */
[----:B------:R-:W-:Y:S05]  /*1e20*/  BRA.U !UP0, `(.L_x_32) ;  /* 0x0000000108c07547 */ /* 0x000fea000b800000 */
[----:B------:R-:W-:Y:S01]  /*1e30*/  UIADD3 UR26, UPT, UPT, UR43, UR13, URZ ;  /* 0x0000000d2b1a7290 */ /* 0x000fe2000fffe0ff */
[----:B------:R-:W-:-:S11]  /*1e40*/  UMOV UR4, UR5 ;  /* 0x0000000500047c82 */ /* 0x000fd60008000000 */
.L_x_38:
[----:B------:R-:W-:Y:S01]  /*1e50*/  ULEA UR17, UR4, UR6, 0x3 ;  /* 0x0000000604117291 */ /* 0x000fe2000f8e18ff */
[----:B--2---:R-:W-:Y:S01]  /*1e60*/  @!P3 MOV R2, 0x8000 ;  /* 0x000080000002b802 */ /* 0x004fe20000000f00 */
[----:B--2-4-:R-:W-:Y:S10]  /*1e70*/  @P0 BRA `(.L_x_33) ;  /* 0x00000000000c0947 */ /* 0x014ff40003800000 */
[----:B------:R-:W-:-:S04]  /*1e80*/  SHF.L.U32 R3, R12, 0x1f, RZ ;  /* 0x0000001f0c037819 */ /* 0x000fc800000006ff */
[----:B------:R-:W2:Y:S02]  /*1e90*/  SYNCS.PHASECHK.TRANS64.TRYWAIT P0, [UR17+0x18], R3 ;  /* 0x00001803ff0075a7 */ /* 0x000ea40008001111 */
[----:B--2---:R-:W-:Y:S05]  /*1ea0*/  @!P0 BRA `(.L_x_34) ;  /* 0x0000007400a08947 */ /* 0x004fea0003800000 */
.L_x_33:
[----:B------:R2:W-:Y:S01]  /*1eb0*/  @!P3 SYNCS.ARRIVE.TRANS64 RZ, [UR17], R2 ;  /* 0x00000002ffffb9a7 */ /* 0x0005e20008000011 */
[----:B------:R-:W-:-:S04]  /*1ec0*/  ULOP3.LUT UR5, UR25, 0x2, URZ, 0xfc, !UPT ;  /* 0x0000000219057892 */ /* 0x000fc8000f8efcff */
[----:B------:R-:W-:-:S09]  /*1ed0*/  UISETP.NE.AND UP0, UPT, UR5, 0x2, UPT ;  /* 0x000000020500788c */ /* 0x000fd2000bf05270 */
[----:B------:R-:W-:Y:S05]  /*1ee0*/  BRA.U UP0, `(.L_x_35) ;  /* 0x0000000100047547 */ /* 0x000fea000b800000 */
[----:B------:R-:W-:Y:S05]  /*1ef0*/  BPT.TRAP 0x1 ;  /* 0x000000040000795c */ /* 0x000fea0000300000 */
.L_x_35:
[----:B------:R-:W-:Y:S04]  /*1f00*/  BSSY.RECONVERGENT B0, `(.L_x_36) ;  /* 0x0000003000007945 */ /* 0x000fe80003800200 */
[----:B------:R-:W-:Y:S05]  /*1f10*/  @P2 BRA `(.L_x_37) ;  /* 0x0000000000042947 */ /* 0x000fea0003800000 */
[----:B------:R-:W-:Y:S05]  /*1f20*/  BPT.TRAP 0x1 ;  /* 0x000000040000795c */ /* 0x000fea0000300000 */
.L_x_37:
[----:B------:R-:W-:Y:S05]  /*1f30*/  BSYNC.RECONVERGENT B0 ;  /* 0x0000000000007941 */ /* 0x000fea0003800200 */
.L_x_36:
[----:B------:R-:W-:Y:S02]  /*1f40*/  UIADD3 UR5, UPT, UPT, UR4, 0x1, URZ ;  /* 0x0000000104057890 */ /* 0x000fe4000fffe0ff */
[----:B------:R-:W-:Y:S02]  /*1f50*/  UIADD3 UR14, UP1, UPT, UR28, 0x80, URZ ;  /* 0x000000801c0e7890 */ /* 0x000fe4000ff3e0ff */
[----:B------:R-:W-:Y:S02]  /*1f60*/  UISETP.NE.AND UP0, UPT, UR5, 0x3, UPT ;  /* 0x000000030500788c */ /* 0x000fe4000bf05270 */
[----:B------:R-:W-:Y:S02]  /*1f70*/  USHF.L.U32 UR18, UR13, 0x6, URZ ;  /* 0x000000060d127899 */ /* 0x000fe400080006ff */
[----:B------:R-:W-:Y:S02]  /*1f80*/  USEL UR8, URZ, 0x1, UP0 ;  /* 0x00000001ff087887 */ /* 0x000fe40008000000 */
[----:B------:R-:W-:-:S02]  /*1f90*/  USEL UR5, UR5, URZ, UP0 ;  /* 0x000000ff05057287 */ /* 0x000fc40008000000 */
[----:B------:R-:W-:Y:S02]  /*1fa0*/  UIADD3 UR22, UP0, UPT, UR28, 0x180, URZ ;  /* 0x000001801c167890 */ /* 0x000fe4000ff1e0ff */
[----:B------:R-:W-:Y:S01]  /*1fb0*/  LOP3.LUT R12, R12, UR8, RZ, 0x3c, !PT ;  /* 0x000000080c0c7c12 */ /* 0x000fe2000f8e3cff */
[----:B------:R-:W-:Y:S02]  /*1fc0*/  USHF.L.U32 UR8, UR4, 0xe, URZ ;  /* 0x0000000e04087899 */ /* 0x000fe400080006ff */
[----:B------:R-:W-:Y:S01]  /*1fd0*/  ULEA UR7, UR5, UR6, 0x3 ;  /* 0x0000000605077291 */ /* 0x000fe2000f8e18ff */
[----:B-1----:R-:W-:Y:S01]  /*1fe0*/  SHF.L.U32 R0, R12, 0x1f, RZ ;  /* 0x0000001f0c007819 */ /* 0x002fe200000006ff */
[----:B------:R-:W-:Y:S02]  /*1ff0*/  ULEA UR16, UR21, UR8, 0x1 ;  /* 0x0000000815107291 */ /* 0x000fe4000f8e08ff */
[----:B------:R-:W-:Y:S02]  /*2000*/  UIADD3.X UR15, UPT, UPT, URZ, UR29, URZ, UP1, !UPT ;  /* 0x0000001dff0f7290 */ /* 0x000fe40008ffe4ff */
[----:B------:R-:W-:-:S02]  /*2010*/  UIADD3 UR16, UPT, UPT, UR6, 0x8400, UR16 ;  /* 0x0000840006107890 */ /* 0x000fc4000fffe010 */
[----:B------:R-:W-:Y:S01]  /*2020*/  UIADD3 UR8, UPT, UPT, UR6, 0x14400, UR8 ;  /* 0x0001440006087890 */ /* 0x000fe2000fffe008 */
[----:B------:R3:W4:Y:S01]  /*2030*/  SYNCS.PHASECHK.TRANS64.TRYWAIT P0, [UR7+0x18], R0 ;  /* 0x00001800ff0075a7 */ /* 0x0007220008001107 */
[----:B------:R-:W-:Y:S01]  /*2040*/  UIADD3.X UR23, UPT, UPT, URZ, UR29, URZ, UP0, !UPT ;  /* 0x0000001dff177290 */ /* 0x000fe200087fe4ff */
[----:B------:R-:W-:Y:S01]  /*2050*/  UMOV UR4, 0xff0000 ;  /* 0x00ff000000047882 */ /* 0x000fe20000000000 */
[----:B------:R-:W-:Y:S01]  /*2060*/  UMOV UR30, 0x0 ;  /* 0x00000000001e7882 */ /* 0x000fe20000000000 */
[----:B------:R-:W-:Y:S01]  /*2070*/  UMOV UR31, 0x10000000 ;  /* 0x10000000001f7882 */ /* 0x000fe20000000000 */
[----:B------:R-:W-:Y:S01]  /*2080*/  UMOV UR19, UR35 ;  /* 0x0000002300137c82 */ /* 0x000fe20008000000 */
[----:B------:R-:W-:Y:S01]  /*2090*/  UMOV UR20, UR36 ;  /* 0x0000002400147c82 */ /* 0x000fe20008000000 */
[----:B------:R-:W-:Y:S01]  /*20a0*/  UMOV UR12, UR36 ;  /* 0x00000024000c7c82 */ /* 0x000fe20008000000 */
[----:B------:R-:W-:Y:S01]  /*20b0*/  UMOV UR9, UR17 ;  /* 0x0000001100097c82 */ /* 0x000fe20008000000 */
[----:B------:R-:W-:Y:S01]  /*20c0*/  UMOV UR10, UR18 ;  /* 0x00000012000a7c82 */ /* 0x000fe20008000000 */
[----:B------:R1:W-:Y:S01]  /*20d0*/  UTMALDG.3D.MULTICAST [UR16], [UR14], UR4, desc[UR30] ;  /* 0x00001e100e0073b4 */ /* 0x0003e20008011804 */
[----:B------:R-:W-:-:S04]  /*20e0*/  UIADD3 UR13, UPT, UPT, UR13, 0x1, URZ ;  /* 0x000000010d0d7890 */ /* 0x000fc8000fffe0ff */
[----:B------:R-:W-:Y:S01]  /*20f0*/  UISETP.NE.AND UP0, UPT, UR13, UR26, UPT ;  /* 0x0000001a0d00728c */ /* 0x000fe2000bf05270 */
[----:B------:R3:W-:Y:S01]  /*2100*/  UTMALDG.3D [UR8], [UR22], desc[UR30] ;  /* 0x00001e08160075b4 */ /* 0x0007e20008011000 */
[----:B-1----:R-:W-:-:S07]  /*2110*/  UMOV UR4, UR5 ;  /* 0x0000000500047c82 */ /* 0x002fce0008000000 */
[----:B---3--:R-:W-:Y:S05]  /*2120*/  BRA.U UP0, `(.L_x_38) ;  /* 0xfffffffd00487547 */ /* 0x008fea000b83ffff */
.L_x_32:
[C---:B------:R-:W-:Y:S01]  /*2130*/  LEA R3, R11.reuse, UR6, 0x3 ;  /* 0x000000060b037c11 */ /* 0x040fe2000f8e18ff */
[----:B------:R-:W-:Y:S01]  /*2140*/  NOP ;  /* 0x0000000000007918 */ /* 0x000fe20000000000 */
[----:B-1----:R-:W-:Y:S02]  /*2150*/  SHF.L.U32 R0, R10, 0x1f, RZ ;  /* 0x0000001f0a007819 */ /* 0x002fe400000006ff */
[----:B------:R-:W-:Y:S02]  /*2160*/  LEA R5, R11, UR6, 0x4 ;  /* 0x000000060b057c11 */ /* 0x000fe4000f8e20ff */
[----:B--2-4-:R-:W1:Y:S02]  /*2170*/  SYNCS.PHASECHK.TRANS64.TRYWAIT P0, [R3+URZ+0x80], R0 ;  /* 0x00008000030075a7 */ /* 0x014e6400080011ff */
[----:B-1----:R-:W-:Y:S05]  /*2180*/  @!P0 BRA `(.L_x_39) ;  /* 0x0000007400008947 */ /* 0x002fea0003800000 */
.L_x_140:
[----:B------:R-:W2:Y:S01]  /*2190*/  LDS.128 R4, [R5+0x110] ;  /* 0x0001100005047984 */ /* 0x000ea20000000c00 */
[----:B------:R-:W-:Y:S01]  /*21a0*/  UISETP.GE.AND UP0, UPT, UR42, 0x1, UPT ;  /* 0x000000012a00788c */ /* 0x000fe2000bf06270 */
[----:B------:R-:W-:Y:S01]  /*21b0*/  @!PT LDS RZ, [RZ] ;  /* 0x00000000fffff984 */ /* 0x000fe20000000800 */
[----:B------:R-:W-:Y:S01]  /*21c0*/  @!PT LDS RZ, [RZ] ;  /* 0x00000000fffff984 */ /* 0x000fe20000000800 */
[----:B------:R-:W-:Y:S01]  /*21d0*/  @!PT LDS RZ, [RZ] ;  /* 0x00000000fffff984 */ /* 0x000fe20000000800 */
[----:B------:R-:W-:Y:S01]  /*21e0*/  @!PT LDS RZ, [RZ] ;  /* 0x00000000fffff984 */ /* 0x000fe20000000800 */
[----:B------:R3:W-:Y:S06]  /*21f0*/  MEMBAR.ALL.CTA ;  /* 0x0000000000007992 */ /* 0x0007ec0000008000 */
[----:B---3--:R-:W3:Y:S01]  /*2200*/  FENCE.VIEW.ASYNC.S ;  /* 0x00000000000073c6 */ /* 0x008ee20000000000 */
[----:B--2---:R-:W-:-:S13]  /*2210*/  LOP3.LUT P0, RZ, R6, 0x1, RZ, 0xc0, !PT ;  /* 0x0000000106ff7812 */ /* 0x004fda000780c0ff */
[----:B---3--:R-:W-:Y:S01]  /*2220*/  VOTEU.ANY UP1, P0 ;  /* 0x0000000000ff7886 */ /* 0x008fe20000020100 */
[----:B------:R-:W-:-:S13]  /*2230*/  PLOP3.LUT P0, PT, PT, PT, UP1, 0x80, 0x8 ;  /* 0x000000000008781c */ /* 0x000fda0003f0f018 */
[----:B-1----:R-:W-:Y:S02]  /*2240*/  @P0 LOP3.LUT R0, R5, 0xffff, RZ, 0xc0, !PT ;  /* 0x0000ffff05000812 */ /* 0x002fe400078ec0ff */
[----:B------:R-:W-:Y:S02]  /*2250*/  @P0 MOV R2, R4 ;  /* 0x0000000400020202 */ /* 0x000fe40000000f00 */
[----:B------:R-:W-:Y:S01]  /*2260*/  @P0 R2UR UR7, R0 ;  /* 0x00000000000702ca */ /* 0x000fe200000e0000 */
[----:B------:R-:W-:Y:S01]  /*2270*/  VIADD R0, R3, 0x90 ;  /* 0x0000009003007836 */ /* 0x000fe20000000000 */
[----:B------:R-:W-:Y:S02]  /*2280*/  @P0 SHF.R.U32.HI R4, RZ, 0x10, R5 ;  /* 0x00000010ff040819 */ /* 0x000fe40000011605 */
[----:B------:R-:W-:Y:S02]  /*2290*/  @P0 R2UR UR8, R2 ;  /* 0x00000000020802ca */ /* 0x000fe400000e0000 */
[----:B------:R-:W-:-:S02]  /*22a0*/  PRMT R0, RZ, 0x654, R0 ;  /* 0x00000654ff007816 */ /* 0x000fc40000000000 */
[----:B------:R-:W-:Y:S02]  /*22b0*/  @P0 R2UR UR4, R4 ;  /* 0x00000000040402ca */ /* 0x000fe400000e0000 */
[----:B------:R1:W-:Y:S03]  /*22c0*/  SYNCS.ARRIVE.TRANS64.RED.A1T0 RZ, [R0+URZ], RZ ;  /* 0x000000ff00ff79a7 */ /* 0x0003e600081004ff */
[----:B------:R-:W-:-:S04]  /*22d0*/  @UP1 UMOV UR27, UR7 ;  /* 0x00000007001b1c82 */ /* 0x000fc80008000000 */
[----:B------:R-:W-:-:S04]  /*22e0*/  @UP1 UMOV UR37, UR8 ;  /* 0x0000000800251c82 */ /* 0x000fc80008000000 */
[----:B------:R-:W-:Y:S01]  /*22f0*/  @UP1 UMOV UR36, UR4 ;  /* 0x0000000400241c82 */ /* 0x000fe20008000000 */
[----:B------:R-:W-:Y:S05]  /*2300*/  BRA.U !UP0, `(.L_x_40) ;  /* 0x0000000108d47547 */ /* 0x000fea000b800000 */
[----:B------:R-:W2:Y:S01]  /*2310*/  LDCU.128 UR12, c[0x0][0xb10] ;  /* 0x00016200ff0c77ac */ /* 0x000ea20008000c00 */
[----:B------:R-:W3:Y:S01]  /*2320*/  LDCU UR26, c[0x0][0xb20] ;  /* 0x00016400ff1a77ac */ /* 0x000ee20008000800 */
[----:B------:R-:W4:Y:S01]  /*2330*/  LDCU UR20, c[0x0][0xb0c] ;  /* 0x00016180ff1477ac */ /* 0x000f220008000800 */
[----:B------:R-:W1:Y:S01]  /*2340*/  LDCU.64 UR10, c[0x0][0xb28] ;  /* 0x00016500ff0a77ac */ /* 0x000e620008000a00 */
[----:B------:R-:W-:Y:S02]  /*2350*/  UISETP.NE.AND UP3, UPT, UR42, 0x1, UPT ;  /* 0x000000012a00788c */ /* 0x000fe4000bf65270 */
[----:B--2---:R-:W-:Y:S02]  /*2360*/  UIMAD.WIDE.U32 UR16, UR38, UR15, URZ ;  /* 0x0000000f261072a5 */ /* 0x004fe4000f8e00ff */
[----:B------:R-:W-:Y:S02]  /*2370*/  UIMAD.WIDE.U32 UR8, UR39, UR12, URZ ;  /* 0x0000000c270872a5 */ /* 0x000fe4000f8e00ff */
[----:B------:R-:W-:-:S02]  /*2380*/  UISETP.NE.AND UP0, UPT, UR14, 0x1, UPT ;  /* 0x000000010e00788c */ /* 0x000fc4000bf05270 */
[----:B------:R-:W-:Y:S01]  /*2390*/  UIMAD.WIDE.U32 UR22, UR27, UR15, URZ ;  /* 0x0000000f1b1672a5 */ /* 0x000fe2000f8e00ff */
[----:B------:R-:W-:Y:S02]  /*23a0*/  UMOV UR16, UR17 ;  /* 0x0000001100107c82 */ /* 0x000fe40008000000 */
[----:B------:R-:W-:Y:S01]  /*23b0*/  UMOV UR8, UR9 ;  /* 0x0000000900087c82 */ /* 0x000fe20008000000 */
[----:B---3--:R-:W-:Y:S02]  /*23c0*/  USHF.R.U32.HI UR16, URZ, UR26, UR16 ;  /* 0x0000001aff107299 */ /* 0x008fe40008011610 */
[----:B----4-:R-:W-:Y:S02]  /*23d0*/  UISETP.NE.AND UP2, UPT, UR20, 0x1, UPT ;  /* 0x000000011400788c */ /* 0x010fe4000bf45270 */
[----:B------:R-:W-:Y:S02]  /*23e0*/  USHF.R.U32.HI UR8, URZ, UR13, UR8 ;  /* 0x0000000dff087299 */ /* 0x000fe40008011608 */
[----:B------:R-:W-:-:S02]  /*23f0*/  USEL UR7, UR38, UR16, !UP0 ;  /* 0x0000001026077287 */ /* 0x000fc4000c000000 */
[----:B------:R-:W-:Y:S02]  /*2400*/  USEL UR8, UR39, UR8, !UP2 ;  /* 0x0000000827087287 */ /* 0x000fe4000d000000 */
[----:B-1----:R-:W-:Y:S01]  /*2410*/  UIMAD.WIDE.U32 UR16, UR7, UR10, URZ ;  /* 0x0000000a071072a5 */ /* 0x002fe2000f8e00ff */
[----:B------:R-:W-:Y:S01]  /*2420*/  UMOV UR4, UR23 ;  /* 0x0000001700047c82 */ /* 0x000fe20008000000 */
[----:B------:R-:W-:Y:S02]  /*2430*/  UIMAD.WIDE.U32 UR18, UR37, UR12, URZ ;  /* 0x0000000c251272a5 */ /* 0x000fe4000f8e00ff */
[----:B------:R-:W-:-:S03]  /*2440*/  UIMAD.WIDE.U32 UR22, UR8, UR10, URZ ;  /* 0x0000000a081672a5 */ /* 0x000fc6000f8e00ff */
[----:B------:R-:W-:Y:S01]  /*2450*/  UMOV UR16, UR17 ;  /* 0x0000001100107c82 */ /* 0x000fe20008000000 */
[----:B------:R-:W-:Y:S02]  /*2460*/  USHF.R.U32.HI UR4, URZ, UR26, UR4 ;  /* 0x0000001aff047299 */ /* 0x000fe40008011604 */
[----:B------:R-:W-:Y:S01]  /*2470*/  @UP3 USHF.R.U32.HI UR7, URZ, UR11, UR16 ;  /* 0x0000000bff073299 */ /* 0x000fe20008011610 */
[----:B------:R-:W-:Y:S01]  /*2480*/  UMOV UR18, UR19 ;  /* 0x0000001300127c82 */ /* 0x000fe20008000000 */
[----:B------:R-:W-:Y:S01]  /*2490*/  UMOV UR22, UR23 ;  /* 0x0000001700167c82 */ /* 0x000fe20008000000 */
[----:B------:R-:W-:Y:S02]  /*24a0*/  USHF.R.U32.HI UR13, URZ, UR13, UR18 ;  /* 0x0000000dff0d7299 */ /* 0x000fe40008011612 */
[----:B------:R-:W-:Y:S02]  /*24b0*/  USEL UR4, UR27, UR4, !UP0 ;  /* 0x000000041b047287 */ /* 0x000fe4000c000000 */
[----:B------:R-:W-:-:S02]  /*24c0*/  @UP3 USHF.R.U32.HI UR8, URZ, UR11, UR22 ;  /* 0x0000000bff083299 */ /* 0x000fc40008011616 */
[----:B------:R-:W-:Y:S02]  /*24d0*/  UIMAD UR9, UR42, UR7, URZ ;  /* 0x000000072a0972a4 */ /* 0x000fe4000f8e02ff */
[----:B------:R-:W-:Y:S02]  /*24e0*/  USEL UR7, UR37, UR13, !UP2 ;  /* 0x0000000d25077287 */ /* 0x000fe4000d000000 */
[----:B------:R-:W-:Y:S02]  /*24f0*/  UIMAD UR12, UR42, UR8, URZ ;  /* 0x000000082a0c72a4 */ /* 0x000fe4000f8e02ff */
[----:B------:R-:W-:Y:S02]  /*2500*/  UISETP.GE.AND UP0, UPT, UR4, UR9, UPT ;  /* 0x000000090400728c */ /* 0x000fe4000bf06270 */
[----:B------:R-:W-:Y:S02]  /*2510*/  UIMAD.WIDE.U32 UR16, UR4, UR10, URZ ;  /* 0x0000000a041072a5 */ /* 0x000fe4000f8e00ff */
[----:B------:R-:W-:-:S02]  /*2520*/  UISETP.GE.OR UP0, UPT, UR7, UR12, UP0 ;  /* 0x0000000c0700728c */ /* 0x000fc40008706670 */
        /* <DEDUP_REMOVED lines=19> */
.L_x_40:
[----:B------:R-:W2:Y:S02]  /*2660*/  LDCU UR4, c[0x0][0xb30] ;  /* 0x00016600ff0477ac */ /* 0x000ea40008000800 */
[----:B--2---:R-:W-:-:S09]  /*2670*/  UISETP.NE.AND UP0, UPT, UR4, 0x1, UPT ;  /* 0x000000010400788c */ /* 0x004fd2000bf05270 */
[----:B------:R-:W-:Y:S05]  /*2680*/  BRA.U UP0, `(.L_x_41) ;  /* 0x0000000100447547 */ /* 0x000fea000b800000 */
[----:B------:R-:W2:Y:S01]  /*2690*/  LDCU.128 UR12, c[0x0][0xb10] ;  /* 0x00016200ff0c77ac */ /* 0x000ea20008000c00 */
[----:B------:R-:W3:Y:S01]  /*26a0*/  LDCU UR16, c[0x0][0xb0c] ;  /* 0x00016180ff1077ac */ /* 0x000ee20008000800 */
[----:B------:R-:W4:Y:S01]  /*26b0*/  LDCU UR17, c[0x0][0xb20] ;  /* 0x00016400ff1177ac */ /* 0x000f220008000800 */
[----:B--2---:R-:W-:Y:S02]  /*26c0*/  UIMAD.WIDE.U32 UR10, UR37, UR12, URZ ;  /* 0x0000000c250a72a5 */ /* 0x004fe4000f8e00ff */
[----:B------:R-:W-:Y:S02]  /*26d0*/  UIMAD.WIDE.U32 UR8, UR27, UR15, URZ ;  /* 0x0000000f1b0872a5 */ /* 0x000fe4000f8e00ff */
[----:B---3--:R-:W-:Y:S02]  /*26e0*/  UISETP.NE.AND UP2, UPT, UR16, 0x1, UPT ;  /* 0x000000011000788c */ /* 0x008fe4000bf45270 */
[----:B------:R-:W-:Y:S01]  /*26f0*/  UISETP.NE.AND UP0, UPT, UR14, 0x1, UPT ;  /* 0x000000010e00788c */ /* 0x000fe2000bf05270 */
[----:B------:R-:W-:-:S02]  /*2700*/  UMOV UR7, UR11 ;  /* 0x0000000b00077c82 */ /* 0x000fc40008000000 */
[----:B------:R-:W-:Y:S01]  /*2710*/  UMOV UR4, UR9 ;  /* 0x0000000900047c82 */ /* 0x000fe20008000000 */
[----:B------:R-:W-:Y:S02]  /*2720*/  USHF.R.U32.HI UR7, URZ, UR13, UR7 ;  /* 0x0000000dff077299 */ /* 0x000fe40008011607 */
[----:B----4-:R-:W-:Y:S02]  /*2730*/  USHF.R.U32.HI UR4, URZ, UR17, UR4 ;  /* 0x00000011ff047299 */ /* 0x010fe40008011604 */
[----:B------:R-:W-:Y:S02]  /*2740*/  USEL UR7, UR37, UR7, !UP2 ;  /* 0x0000000725077287 */ /* 0x000fe4000d000000 */
[----:B------:R-:W-:-:S04]  /*2750*/  USEL UR4, UR27, UR4, !UP0 ;  /* 0x000000041b047287 */ /* 0x000fc8000c000000 */
[----:B------:R-:W-:Y:S02]  /*2760*/  UIADD3 UR8, UPT, UPT, UR7, -UR4, URZ ;  /* 0x8000000407087290 */ /* 0x000fe4000fffe0ff */
[----:B------:R-:W-:Y:S02]  /*2770*/  UIADD3 UR4, UPT, UPT, -UR7, UR4, URZ ;  /* 0x0000000407047290 */ /* 0x000fe4000fffe1ff */
[----:B------:R-:W-:Y:S02]  /*2780*/  UIMAD UR27, UR8, UR14, UR27 ;  /* 0x0000000e081b72a4 */ /* 0x000fe4000f8e021b */
[----:B------:R-:W-:-:S12]  /*2790*/  UIMAD UR37, UR4, UR16, UR37 ;  /* 0x00000010042572a4 */ /* 0x000fd8000f8e0225 */
.L_x_41:
[----:B------:R-:W-:Y:S01]  /*27a0*/  VIADD R11, R11, 0x1 ;  /* 0x000000010b0b7836 */ /* 0x000fe20000000000 */
[----:B------:R-:W-:Y:S01]  /*27b0*/  R2UR UR4, R82 ;  /* 0x00000000520472ca */ /* 0x000fe200000e0000 */
[----:B------:R-:W-:Y:S01]  /*27c0*/  UIADD3 UR20, UPT, UPT, UR27, UR63, URZ ;  /* 0x0000003f1b147290 */ /* 0x000fe2000fffe0ff */
[----:B------:R-:W-:Y:S02]  /*27d0*/  PLOP3.LUT P1, PT, PT, PT, PT, 0x80, 0x8 ;  /* 0x000000000008781c */ /* 0x000fe40003f2f070 */
[----:B------:R-:W-:-:S04]  /*27e0*/  ISETP.NE.AND P0, PT, R11, 0x2, PT ;  /* 0x000000020b00780c */ /* 0x000fc80003f05270 */
[----:B------:R-:W-:Y:S02]  /*27f0*/  SEL R3, RZ, 0x1, P0 ;  /* 0x00000001ff037807 */ /* 0x000fe40000000000 */
[----:B------:R-:W-:Y:S02]  /*2800*/  SEL R11, R11, RZ, P0 ;  /* 0x000000ff0b0b7207 */ /* 0x000fe40000000000 */
[----:B------:R-:W-:Y:S01]  /*2810*/  LOP3.LUT R10, R10, R3, RZ, 0x3c, !PT ;  /* 0x000000030a0a7212 */ /* 0x000fe200078e3cff */
[----:B------:R-:W-:Y:S01]  /*2820*/  UIADD3 UR16, UPT, UPT, UR37, UR4, URZ ;  /* 0x0000000425107290 */ /* 0x000fe2000fffe0ff */
[----:B------:R-:W-:Y:S11]  /*2830*/  BRA.U UP1, `(.L_x_42) ;  /* 0xfffffff101407547 */ /* 0x000ff6000b83ffff */
[----:B------:R-:W-:Y:S01]  /*2840*/  UIADD3 UR6, UPT, UPT, UR6, 0x18, URZ ;  /* 0x0000001806067890 */ /* 0x000fe2000fffe0ff */
[----:B------:R-:W-:-:S03]  /*2850*/  SHF.L.U32 R3, R12, 0x1f, RZ ;  /* 0x0000001f0c037819 */ /* 0x000fc600000006ff */
[----:B------:R-:W-:-:S09]  /*2860*/  ULEA UR4, UR5, UR6, 0x3 ;  /* 0x0000000605047291 */ /* 0x000fd2000f8e18ff */
[----:B------:R-:W2:Y:S02]  /*2870*/  SYNCS.PHASECHK.TRANS64.TRYWAIT P0, [UR4], R3 ;  /* 0x00000003ff0075a7 */ /* 0x000ea40008001104 */
[----:B--2---:R-:W-:Y:S05]  /*2880*/  @!P0 BRA `(.L_x_43) ;  /* 0x0000006c00548947 */ /* 0x004fea0003800000 */
.L_x_142:
[----:B------:R-:W-:-:S04]  /*2890*/  UIADD3 UR4, UPT, UPT, UR5, 0x1, URZ ;  /* 0x0000000105047890 */ /* 0x000fc8000fffe0ff */
[----:B------:R-:W-:-:S04]  /*28a0*/  UISETP.NE.AND UP0, UPT, UR4, 0x3, UPT ;  /* 0x000000030400788c */ /* 0x000fc8000bf05270 */
[----:B------:R-:W-:Y:S02]  /*28b0*/  USEL UR7, URZ, 0x1, UP0 ;  /* 0x00000001ff077887 */ /* 0x000fe40008000000 */
[----:B------:R-:W-:-:S04]  /*28c0*/  USEL UR4, UR4, URZ, UP0 ;  /* 0x000000ff04047287 */ /* 0x000fc80008000000 */
[----:B------:R-:W-:Y:S01]  /*28d0*/  ULEA UR5, UR4, UR6, 0x3 ;  /* 0x0000000604057291 */ /* 0x000fe2000f8e18ff */
[----:B------:R-:W-:-:S04]  /*28e0*/  LOP3.LUT R12, R12, UR7, RZ, 0x3c, !PT ;  /* 0x000000070c0c7c12 */ /* 0x000fc8000f8e3cff */
[----:B-1----:R-:W-:-:S04]  /*28f0*/  SHF.L.U32 R3, R12, 0x1f, RZ ;  /* 0x0000001f0c037819 */ /* 0x002fc800000006ff */
[----:B------:R-:W1:Y:S02]  /*2900*/  SYNCS.PHASECHK.TRANS64.TRYWAIT P0, [UR5], R3 ;  /* 0x00000003ff0075a7 */ /* 0x000e640008001105 */
[----:B-1----:R-:W-:Y:S05]  /*2910*/  @!P0 BRA `(.L_x_44) ;  /* 0x0000006c00488947 */ /* 0x002fea0003800000 */
.L_x_144:
[----:B------:R-:W-:-:S04]  /*2920*/  UIADD3 UR4, UPT, UPT, UR4, 0x1, URZ ;  /* 0x0000000104047890 */ /* 0x000fc8000fffe0ff */
[----:B------:R-:W-:-:S04]  /*2930*/  UISETP.NE.AND UP0, UPT, UR4, 0x3, UPT ;  /* 0x000000030400788c */ /* 0x000fc8000bf05270 */
[----:B------:R-:W-:Y:S02]  /*2940*/  USEL UR5, URZ, 0x1, UP0 ;  /* 0x00000001ff057887 */ /* 0x000fe40008000000 */
[----:B------:R-:W-:-:S04]  /*2950*/  USEL UR4, UR4, URZ, UP0 ;  /* 0x000000ff04047287 */ /* 0x000fc80008000000 */
[----:B------:R-:W-:Y:S01]  /*2960*/  ULEA UR4, UR4, UR6, 0x3 ;  /* 0x0000000604047291 */ /* 0x000fe2000f8e18ff */
[----:B-1----:R-:W-:-:S04]  /*2970*/  LOP3.LUT R3, R12, UR5, RZ, 0x3c, !PT ;  /* 0x000000050c037c12 */ /* 0x002fc8000f8e3cff */
[----:B------:R-:W-:Y:S01]  /*2980*/  SHF.L.U32 R3, R3, 0x1f, RZ ;  /* 0x0000001f03037819 */ /* 0x000fe200000006ff */
[----:B------:R-:W-:-:S07]  /*2990*/  IMAD.U32 R0, RZ, RZ, UR4 ;  /* 0x00000004ff007e24 */ /* 0x000fce000f8e00ff */
.L_x_45:
[----:B-1----:R1:W2:Y:S02]  /*29a0*/  SYNCS.PHASECHK.TRANS64.TRYWAIT P0, [R0+URZ], R3 ;  /* 0x00000003000075a7 */ /* 0x0022a400080011ff */
[----:B--2---:R-:W-:Y:S05]  /*29b0*/  @!P0 NANOSLEEP.SYNCS 0x989680 ;  /* 0x009896800000895d */ /* 0x004fea0003900000 */
[----:B------:R-:W2:Y:S02]  /*29c0*/  @!P0 SYNCS.PHASECHK.TRANS64 P0, [R0+URZ], R3 ;  /* 0x00000003000085a7 */ /* 0x000ea400080010ff */
[----:B--2---:R-:W-:Y:S05]  /*29d0*/  @P0 EXIT ;  /* 0x000000000000094d */ /* 0x004fea0003800000 */
[----:B------:R-:W-:Y:S05]  /*29e0*/  BRA `(.L_x_45) ;  /* 0xfffffffc00ec7947 */ /* 0x000fea000383ffff */
.L_x_22:
[----:B------:R-:W-:-:S04]  /*29f0*/  UISETP.NE.AND UP0, UPT, UR47, URZ, UPT ;  /* 0x000000ff2f00728c */ /* 0x000fc8000bf05270 */
[----:B------:R-:W-:-:S09]  /*2a00*/  UISETP.NE.OR UP0, UPT, UR17, 0x1, UP0 ;  /* 0x000000011100788c */ /* 0x000fd20008705670 */
[----:B------:R-:W-:Y:S05]  /*2a10*/  BRA.U UP0, `(.L_x_46) ;  /* 0x0000000500487547 */ /* 0x000fea000b800000 */
[----:B------:R-:W-:Y:S01]  /*2a20*/  ISETP.GE.U32.AND P2, PT, R0, 0x8, PT ;  /* 0x000000080000780c */ /* 0x000fe20003f46070 */
[----:B------:R-:W-:Y:S01]  /*2a30*/  IMAD.MOV.U32 R12, RZ, RZ, 0x1 ;  /* 0x00000001ff0c7424 */ /* 0x000fe200078e00ff */
[----:B------:R-:W-:Y:S02]  /*2a40*/  CS2R R10, SRZ ;  /* 0x00000000000a7805 */ /* 0x000fe4000001ff00 */
[----:B------:R-:W-:Y:S01]  /*2a50*/  CS2R R8, SRZ ;  /* 0x0000000000087805 */ /* 0x000fe2000001ff00 */
[----:B------:R-:W-:Y:S01]  /*2a60*/  UMOV UR6, 0x400 ;  /* 0x0000040000067882 */ /* 0x000fe20000000000 */
[----:B------:R-:W-:Y:S01]  /*2a70*/  UMOV UR5, URZ ;  /* 0x000000ff00057c82 */ /* 0x000fe20008000000 */
[----:B------:R-:W-:-:S12]  /*2a80*/  ULEA UR6, UR47, UR6, 0x18 ;  /* 0x000000062f067291 */ /* 0x000fd8000f8ec0ff */
.L_x_50:
[----:B------:R-:W-:Y:S02]  /*2a90*/  LEA R2, R8, UR6, 0x3 ;  /* 0x0000000608027c11 */ /* 0x000fe4000f8e18ff */
[----:B------:R-:W-:-:S03]  /*2aa0*/  SHF.L.U32 R5, R9, 0x1f, RZ ;  /* 0x0000001f09057819 */ /* 0x000fc600000006ff */
[----:B------:R-:W-:Y:S01]  /*2ab0*/  VIADD R4, R2, 0xf0 ;  /* 0x000000f002047836 */ /* 0x000fe20000000000 */
[----:B------:R-:W1:Y:S02]  /*2ac0*/  SYNCS.PHASECHK.TRANS64.TRYWAIT P0, [R2+URZ+0xe0], R5 ;  /* 0x0000e005020075a7 */ /* 0x000e6400080011ff */
[----:B-1----:R-:W-:Y:S05]  /*2ad0*/  @!P0 BRA `(.L_x_47) ;  /* 0x0000006800f08947 */ /* 0x002fea0003800000 */
.L_x_145:
[----:B------:R-:W-:Y:S01]  /*2ae0*/  ULEA UR4, UR5, UR6, 0x3 ;  /* 0x0000000605047291 */ /* 0x000fe2000f8e18ff */
[----:B------:R-:W-:Y:S02]  /*2af0*/  PRMT R4, RZ, 0x654, R4 ;  /* 0x00000654ff047816 */ /* 0x000fe40000000004 */
[----:B-1----:R-:W-:Y:S01]  /*2b00*/  SHF.L.U32 R5, R12, 0x1f, RZ ;  /* 0x0000001f0c057819 */ /* 0x002fe200000006ff */
[----:B------:R-:W-:Y:S01]  /*2b10*/  UIADD3 UR7, UPT, UPT, UR4, 0x80, URZ ;  /* 0x0000008004077890 */ /* 0x000fe2000fffe0ff */
[----:B------:R1:W-:Y:S05]  /*2b20*/  SYNCS.ARRIVE.TRANS64.RED.A1T0 RZ, [R4+URZ], RZ ;  /* 0x000000ff04ff79a7 */ /* 0x0003ea00081004ff */
[----:B------:R-:W-:Y:S01]  /*2b30*/  IMAD.U32 R7, RZ, RZ, UR7 ;  /* 0x00000007ff077e24 */ /* 0x000fe2000f8e00ff */
[----:B------:R-:W2:Y:S04]  /*2b40*/  SYNCS.PHASECHK.TRANS64.TRYWAIT P0, [UR4+0x90], R5 ;  /* 0x00009005ff0075a7 */ /* 0x000ea80008001104 */
[----:B------:R-:W-:Y:S01]  /*2b50*/  PRMT R6, R0, 0x654, R7 ;  /* 0x0000065400067816 */ /* 0x000fe20000000007 */
[----:B-1----:R-:W-:Y:S01]  /*2b60*/  @!P2 IMAD.MOV.U32 R4, RZ, RZ, 0x10 ;  /* 0x00000010ff04a424 */ /* 0x002fe200078e00ff */
[----:B--2---:R-:W-:Y:S06]  /*2b70*/  @!P0 BRA `(.L_x_48) ;  /* 0x0000006800dc8947 */ /* 0x004fec0003800000 */
.L_x_147:
[----:B------:R-:W-:Y:S01]  /*2b80*/  ULEA UR8, UR5, UR6, 0x4 ;  /* 0x0000000605087291 */ /* 0x000fe2000f8e20ff */
[----:B------:R-:W-:Y:S01]  /*2b90*/  SEL R3, R6, R3, !P2 ;  /* 0x0000000306037207 */ /* 0x000fe20005000000 */
[----:B------:R-:W-:Y:S01]  /*2ba0*/  UIADD3 UR9, UPT, UPT, UR4, 0x80, URZ ;  /* 0x0000008004097890 */ /* 0x000fe2000fffe0ff */
[----:B-1----:R-:W-:Y:S01]  /*2bb0*/  LEA R2, R11, UR6, 0x3 ;  /* 0x000000060b027c11 */ /* 0x002fe2000f8e18ff */
[----:B------:R-:W-:Y:S01]  /*2bc0*/  UIADD3 UR8, UPT, UPT, UR8, 0x110, URZ ;  /* 0x0000011008087890 */ /* 0x000fe2000fffe0ff */
[----:B------:R-:W-:Y:S01]  /*2bd0*/  SHF.L.U32 R5, R10, 0x1f, RZ ;  /* 0x0000001f0a057819 */ /* 0x000fe200000006ff */
[----:B------:R1:W-:Y:S01]  /*2be0*/  @!P2 SYNCS.ARRIVE.TRANS64.RED RZ, [R3+URZ], R4 ;  /* 0x0000000403ffa9a7 */ /* 0x0003e200080004ff */
[----:B------:R-:W-:Y:S01]  /*2bf0*/  UIADD3 UR4, UPT, UPT, UR5, 0x1, URZ ;  /* 0x0000000105047890 */ /* 0x000fe2000fffe0ff */
[----:B------:R-:W-:-:S03]  /*2c00*/  VIADD R8, R8, 0x1 ;  /* 0x0000000108087836 */ /* 0x000fc60000000000 */
[----:B------:R-:W-:Y:S02]  /*2c10*/  UISETP.NE.AND UP0, UPT, UR4, 0x2, UPT ;  /* 0x000000020400788c */ /* 0x000fe4000bf05270 */
[----:B------:R-:W-:Y:S06]  /*2c20*/  UGETNEXTWORKID.BROADCAST [UR8], [UR9] ;  /* 0x00000000080073ca */ /* 0x000fec0008000100 */
[----:B------:R-:W-:Y:S01]  /*2c30*/  USEL UR7, URZ, 0x1, UP0 ;  /* 0x00000001ff077887 */ /* 0x000fe20008000000 */
[----:B------:R-:W-:Y:S01]  /*2c40*/  ISETP.NE.AND P0, PT, R8, 0x2, PT ;  /* 0x000000020800780c */ /* 0x000fe20003f05270 */
[----:B------:R-:W-:Y:S01]  /*2c50*/  USEL UR5, UR4, URZ, UP0 ;  /* 0x000000ff04057287 */ /* 0x000fe20008000000 */
[----:B------:R-:W2:Y:S03]  /*2c60*/  SYNCS.PHASECHK.TRANS64.TRYWAIT P1, [R2+URZ+0x80], R5 ;  /* 0x00008005020075a7 */ /* 0x000ea600080211ff */
[----:B------:R-:W-:Y:S01]  /*2c70*/  LOP3.LUT R12, R12, UR7, RZ, 0x3c, !PT ;  /* 0x000000070c0c7c12 */ /* 0x000fe2000f8e3cff */
[----:B-12---:R-:W-:Y:S07]  /*2c80*/  @!P1 BRA `(.L_x_49) ;  /* 0x0000006800b09947 */ /* 0x006fee0003800000 */
.L_x_148:
[C---:B------:R-:W-:Y:S01]  /*2c90*/  LEA R4, R11.reuse, UR6, 0x4 ;  /* 0x000000060b047c11 */ /* 0x040fe2000f8e20ff */
[----:B-1----:R-:W-:Y:S01]  /*2ca0*/  VIADD R2, R2, 0x90 ;  /* 0x0000009002027836 */ /* 0x002fe20000000000 */
[----:B------:R-:W-:Y:S01]  /*2cb0*/  SEL R8, R8, RZ, P0 ;  /* 0x000000ff08087207 */ /* 0x000fe20000000000 */
[----:B------:R-:W-:-:S03]  /*2cc0*/  VIADD R11, R11, 0x1 ;  /* 0x000000010b0b7836 */ /* 0x000fc60000000000 */
[----:B------:R-:W1:Y:S01]  /*2cd0*/  LDS.128 R4, [R4+0x110] ;  /* 0x0001100004047984 */ /* 0x000e620000000c00 */
[----:B------:R-:W-:Y:S02]  /*2ce0*/  PRMT R2, RZ, 0x654, R2 ;  /* 0x00000654ff027816 */ /* 0x000fe40000000002 */
[C---:B------:R-:W-:Y:S01]  /*2cf0*/  ISETP.NE.AND P1, PT, R11.reuse, 0x2, PT ;  /* 0x000000020b00780c */ /* 0x040fe20003f25270 */
[----:B------:R-:W-:Y:S01]  /*2d00*/  @!PT LDS RZ, [RZ] ;  /* 0x00000000fffff984 */ /* 0x000fe20000000800 */
[----:B------:R-:W-:Y:S01]  /*2d10*/  @!PT LDS RZ, [RZ] ;  /* 0x00000000fffff984 */ /* 0x000fe20000000800 */
[----:B------:R-:W-:Y:S01]  /*2d20*/  @!PT LDS RZ, [RZ] ;  /* 0x00000000fffff984 */ /* 0x000fe20000000800 */
[----:B------:R-:W-:Y:S01]  /*2d30*/  @!PT LDS RZ, [RZ] ;  /* 0x00000000fffff984 */ /* 0x000fe20000000800 */
[----:B------:R2:W-:Y:S06]  /*2d40*/  MEMBAR.ALL.CTA ;  /* 0x0000000000007992 */ /* 0x0005ec0000008000 */
[----:B--2---:R-:W2:Y:S01]  /*2d50*/  FENCE.VIEW.ASYNC.S ;  /* 0x00000000000073c6 */ /* 0x004ea20000000000 */
[----:B------:R-:W-:Y:S01]  /*2d60*/  SEL R11, R11, RZ, P1 ;  /* 0x000000ff0b0b7207 */ /* 0x000fe20000800000 */
[----:B--2---:R2:W-:Y:S01]  /*2d70*/  SYNCS.ARRIVE.TRANS64.RED.A1T0 RZ, [R2+URZ], RZ ;  /* 0x000000ff02ff79a7 */ /* 0x0045e200081004ff */
[----:B-1----:R-:W-:-:S02]  /*2d80*/  LOP3.LUT P3, RZ, R6, 0x1, RZ, 0xc0, !PT ;  /* 0x0000000106ff7812 */ /* 0x002fc4000786c0ff */
[----:B------:R-:W-:-:S04]  /*2d90*/  SEL R5, RZ, 0x1, P1 ;  /* 0x00000001ff057807 */ /* 0x000fc80000800000 */
[----:B------:R-:W-:Y:S02]  /*2da0*/  LOP3.LUT R10, R10, R5, RZ, 0x3c, !PT ;  /* 0x000000050a0a7212 */ /* 0x000fe400078e3cff */
[----:B--2---:R-:W-:-:S04]  /*2db0*/  SEL R2, RZ, 0x1, P0 ;  /* 0x00000001ff027807 */ /* 0x004fc80000000000 */
[----:B------:R-:W-:Y:S01]  /*2dc0*/  LOP3.LUT R9, R9, R2, RZ, 0x3c, !PT ;  /* 0x0000000209097212 */ /* 0x000fe200078e3cff */
[----:B------:R-:W-:Y:S06]  /*2dd0*/  @P3 BRA `(.L_x_50) ;  /* 0xfffffffc002c3947 */ /* 0x000fec000383ffff */
[----:B------:R-:W-:Y:S01]  /*2de0*/  ULEA UR4, UR5, UR6, 0x3 ;  /* 0x0000000605047291 */ /* 0x000fe2000f8e18ff */
[----:B------:R-:W-:-:S08]  /*2df0*/  SHF.L.U32 R3, R12, 0x1f, RZ ;  /* 0x0000001f0c037819 */ /* 0x000fd000000006ff */
[----:B------:R-:W1:Y:S02]  /*2e00*/  SYNCS.PHASECHK.TRANS64 P0, [UR4+0x90], R3 ;  /* 0x00009003ff0075a7 */ /* 0x000e640008001004 */
[----:B-1----:R-:W-:Y:S05]  /*2e10*/  @P0 BRA `(.L_x_51) ;  /* 0x0000000000080947 */ /* 0x002fea0003800000 */
[----:B------:R-:W1:Y:S02]  /*2e20*/  SYNCS.PHASECHK.TRANS64.TRYWAIT P0, [UR4+0x90], R3 ;  /* 0x00009003ff0075a7 */ /* 0x000e640008001104 */
[----:B-1----:R-:W-:Y:S05]  /*2e30*/  @!P0 BRA `(.L_x_52) ;  /* 0x0000006800588947 */ /* 0x002fea0003800000 */
.L_x_51:
[----:B------:R-:W-:-:S04]  /*2e40*/  UIADD3 UR7, UPT, UPT, UR5, 0x1, URZ ;  /* 0x0000000105077890 */ /* 0x000fc8000fffe0ff */
[----:B------:R-:W-:-:S04]  /*2e50*/  UISETP.NE.AND UP0, UPT, UR7, 0x2, UPT ;  /* 0x000000020700788c */ /* 0x000fc8000bf05270 */
[----:B------:R-:W-:Y:S02]  /*2e60*/  USEL UR8, URZ, 0x1, UP0 ;  /* 0x00000001ff087887 */ /* 0x000fe40008000000 */
[----:B------:R-:W-:-:S04]  /*2e70*/  USEL UR7, UR7, URZ, UP0 ;  /* 0x000000ff07077287 */ /* 0x000fc80008000000 */
[----:B------:R-:W-:Y:S01]  /*2e80*/  ULEA UR7, UR7, UR6, 0x3 ;  /* 0x0000000607077291 */ /* 0x000fe2000f8e18ff */
[----:B-1----:R-:W-:-:S04]  /*2e90*/  LOP3.LUT R3, R12, UR8, RZ, 0x3c, !PT ;  /* 0x000000080c037c12 */ /* 0x002fc8000f8e3cff */
[----:B------:R-:W-:-:S04]  /*2ea0*/  SHF.L.U32 R0, R3, 0x1f, RZ ;  /* 0x0000001f03007819 */ /* 0x000fc800000006ff */
[----:B------:R-:W1:Y:S02]  /*2eb0*/  SYNCS.PHASECHK.TRANS64 P0, [UR7+0x90], R0 ;  /* 0x00009000ff0075a7 */ /* 0x000e640008001007 */
[----:B-1----:R-:W-:Y:S05]  /*2ec0*/  @P0 EXIT ;  /* 0x000000000000094d */ /* 0x002fea0003800000 */
[----:B------:R-:W-:Y:S02]  /*2ed0*/  SHF.L.U32 R3, R3, 0x1f, RZ ;  /* 0x0000001f03037819 */ /* 0x000fe400000006ff */
[----:B------:R-:W-:-:S07]  /*2ee0*/  MOV R0, UR7 ;  /* 0x0000000700007c02 */ /* 0x000fce0008000f00 */
.L_x_53:
[----:B-1----:R1:W2:Y:S02]  /*2ef0*/  SYNCS.PHASECHK.TRANS64.TRYWAIT P0, [R0+URZ+0x90], R3 ;  /* 0x00009003000075a7 */ /* 0x0022a400080011ff */
[----:B--2---:R-:W-:Y:S05]  /*2f00*/  @!P0 NANOSLEEP.SYNCS 0x989680 ;  /* 0x009896800000895d */ /* 0x004fea0003900000 */
[----:B------:R-:W2:Y:S02]  /*2f10*/  @!P0 SYNCS.PHASECHK.TRANS64 P0, [R0+URZ+0x90], R3 ;  /* 0x00009003000085a7 */ /* 0x000ea400080010ff */
[----:B--2---:R-:W-:Y:S05]  /*2f20*/  @P0 EXIT ;  /* 0x000000000000094d */ /* 0x004fea0003800000 */
[----:B------:R-:W-:Y:S05]  /*2f30*/  BRA `(.L_x_53) ;  /* 0xfffffffc00ec7947 */ /* 0x000fea000383ffff */
.L_x_46:
[----:B------:R-:W-:Y:S05]  /*2f40*/  BRA.U UP4, `(.L_x_54) ;  /* 0x0000000d04bc7547 */ /* 0x000fea000b800000 */
[----:B------:R-:W-:Y:S01]  /*2f50*/  UMOV UR4, 0x40 ;  /* 0x0000004000047882 */ /* 0x000fe20000000000 */
[----:B------:R-:W-:Y:S01]  /*2f60*/  NOP ;  /* 0x0000000000007918 */ /* 0x000fe20000000000 */
[----:B------:R-:W-:Y:S01]  /*2f70*/  ULEA UR5, UR47, UR4, 0x18 ;  /* 0x000000042f057291 */ /* 0x000fe2000f8ec0ff */
[----:B------:R-:W-:Y:S02]  /*2f80*/  UMOV UR6, 0x400 ;  /* 0x0000040000067882 */ /* 0x000fe40000000000 */
[----:B------:R-:W-:-:S06]  /*2f90*/  ULEA UR6, UR47, UR6, 0x18 ;  /* 0x000000062f067291 */ /* 0x000fcc000f8ec0ff */
[----:B------:R-:W1:Y:S02]  /*2fa0*/  LDS.U8 R0, [UR5+0x1c] ;  /* 0x00001c05ff007984 */ /* 0x000e640008000000 */
[----:B-1----:R-:W-:-:S13]  /*2fb0*/  ISETP.NE.AND P0, PT, R0, RZ, PT ;  /* 0x000000ff0000720c */ /* 0x002fda0003f05270 */
[----:B------:R-:W-:Y:S05]  /*2fc0*/  @P0 BRA `(.L_x_55) ;  /* 0x0000000000580947 */ /* 0x000fea0003800000 */
[----:B------:R-:W-:-:S13]  /*2fd0*/  ELECT P0, URZ, PT ;  /* 0x0000000000ff782f */ /* 0x000fda0003800000 */
[----:B------:R-:W-:Y:S05]  /*2fe0*/  @!P0 BRA `(.L_x_56) ;  /* 0x0000000000608947 */ /* 0x000fea0003800000 */
[----:B------:R-:W-:Y:S01]  /*2ff0*/  UMOV UR4, 0x10 ;  /* 0x0000001000047882 */ /* 0x000fe20000000000 */
[----:B------:R-:W-:Y:S01]  /*3000*/  HFMA2 R0, -RZ, RZ, 0, 5.9604644775390625e-08 ;  /* 0x00000001ff007431 */ /* 0x000fe200000001ff */
[----:B------:R-:W-:-:S03]  /*3010*/  MOV R3, 0xffff ;  /* 0x0000ffff00037802 */ /* 0x000fc60000000f00 */
[----:B------:R-:W-:Y:S04]  /*3020*/  DEPBAR.LE SB1, 0x36 ;  /* 0x00009d800000791a */ /* 0x000fe80000000000 */
[----:B------:R-:W1:Y:S02]  /*3030*/  UTCATOMSWS.FIND_AND_SET.ALIGN UP0, UR4, UR4 ;  /* 0x00000004000475e3 */ /* 0x000e640008000800 */
[----:B-1----:R-:W-:Y:S01]  /*3040*/  MOV R4, UR4 ;  /* 0x0000000400047c02 */ /* 0x002fe20008000f00 */
[----:B------:R-:W-:Y:S06]  /*3050*/  BRA.U UP0, `(.L_x_57) ;  /* 0x0000000100187547 */ /* 0x000fec000b800000 */
.L_x_58:
[----:B------:R-:W-:Y:S05]  /*3060*/  NANOSLEEP 0x64 ;  /* 0x000000640000795d */ /* 0x000fea0003800000 */
[----:B------:R-:W-:-:S05]  /*3070*/  UMOV UR4, 0x10 ;  /* 0x0000001000047882 */ /* 0x000fca0000000000 */
[----:B------:R-:W-:Y:S04]  /*3080*/  DEPBAR.LE SB1, 0x36 ;  /* 0x00009d800000791a */ /* 0x000fe80000000000 */
[----:B------:R-:W1:Y:S02]  /*3090*/  UTCATOMSWS.FIND_AND_SET.ALIGN UP0, UR4, UR4 ;  /* 0x00000004000475e3 */ /* 0x000e640008000800 */
[----:B-1----:R-:W-:Y:S01]  /*30a0*/  MOV R4, UR4 ;  /* 0x0000000400047c02 */ /* 0x002fe20008000f00 */
[----:B------:R-:W-:Y:S05]  /*30b0*/  BRA.U !UP0, `(.L_x_58) ;  /* 0xfffffffd08e87547 */ /* 0x000fea000b83ffff */
.L_x_57:
[-C--:B------:R-:W-:Y:S02]  /*30c0*/  SHF.L.U32 R3, R3, R4.reuse, RZ ;  /* 0x0000000403037219 */ /* 0x080fe400000006ff */
[----:B------:R-:W-:Y:S01]  /*30d0*/  SHF.L.U32 R0, R0, R4, RZ ;  /* 0x0000000400007219 */ /* 0x000fe200000006ff */
[----:B------:R-:W-:Y:S02]  /*30e0*/  IMAD.SHL.U32 R4, R4, 0x20, RZ ;  /* 0x0000002004047824 */ /* 0x000fe400078e00ff */
[----:B------:R1:W-:Y:S04]  /*30f0*/  ATOMS.OR RZ, [UR5+0x14], R3 ;  /* 0x00001403ffff798c */ /* 0x0003e8000b000005 */
[----:B------:R1:W-:Y:S04]  /*3100*/  ATOMS.OR RZ, [UR5+0x18], R0 ;  /* 0x00001800ffff798c */ /* 0x0003e8000b000005 */
[----:B------:R1:W-:Y:S01]  /*3110*/  STS [UR6+0x130], R4 ;  /* 0x00013004ff007988 */ /* 0x0003e20008000806 */
[----:B------:R-:W-:Y:S05]  /*3120*/  BRA `(.L_x_56) ;  /* 0x0000000000107947 */ /* 0x000fea0003800000 */
.L_x_55:
[----:B------:R-:W-:Y:S02]  /*3130*/  MOV R0, 0xffffffff ;  /* 0xffffffff00007802 */ /* 0x000fe40000000f00 */
[----:B------:R-:W-:-:S03]  /*3140*/  MOV R4, 0x3170 ;  /* 0x0000317000047802 */ /* 0x000fc60000000f00 */
[----:B------:R1:W-:Y:S04]  /*3150*/  STS [UR6+0x130], R0 ;  /* 0x00013000ff007988 */ /* 0x0003e80008000806 */
[----:B-1---5:R-:W-:Y:S05]  /*3160*/  CALL.REL.NOINC `($__internal_1_$__cuda_sm10x_tcgen05_guardrail_trap_phase_invalid_during_alloc) ;  /* 0x0000006c00a47944 */ /* 0x022fea0003c00000 */
.L_x_56:
[----:B------:R-:W-:Y:S05]  /*3170*/  WARPSYNC.ALL ;  /* 0x0000000000007948 */ /* 0x000fea0003800000 */
[----:B------:R-:W2:Y:S01]  /*3180*/  S2UR UR4, SR_CgaCtaId ;  /* 0x00000000000479c3 */ /* 0x000ea20000008800 */
[----:B------:R-:W-:Y:S01]  /*3190*/  UMOV UR26, 0x400 ;  /* 0x00000400001a7882 */ /* 0x000fe20000000000 */
[----:B------:R-:W-:-:S06]  /*31a0*/  NOP ;  /* 0x0000000000007918 */ /* 0x000fcc0000000000 */
[----:B------:R-:W-:Y:S06]  /*31b0*/  BAR.ARV 0x6, 0xa0 ;  /* 0x0182800000007b1d */ /* 0x000fec0000002000 */
[----:B------:R-:W3:Y:S01]  /*31c0*/  LDCU UR5, c[0x0][0x38c] ;  /* 0x00007180ff0577ac */ /* 0x000ee20008000800 */
[----:B------:R-:W-:Y:S01]  /*31d0*/  LOP3.LUT R2, R2, 0xffff, RZ, 0xc0, !PT ;  /* 0x0000ffff02027812 */ /* 0x000fe200078ec0ff */
[----:B------:R-:W-:Y:S01]  /*31e0*/  IMAD.MOV.U32 R11, RZ, RZ, 0x1 ;  /* 0x00000001ff0b7424 */ /* 0x000fe200078e00ff */
[----:B------:R-:W-:Y:S01]  /*31f0*/  CS2R R8, SRZ ;  /* 0x0000000000087805 */ /* 0x000fe2000001ff00 */
[----:B------:R-:W4:Y:S01]  /*3200*/  LDCU UR7, c[0x0][0x38c] ;  /* 0x00007180ff0777ac */ /* 0x000f220008000800 */
[----:B------:R-:W-:Y:S01]  /*3210*/  R2UR UR27, R2 ;  /* 0x00000000021b72ca */ /* 0x000fe200000e0000 */
[----:B------:R-:W-:Y:S01]  /*3220*/  IMAD.MOV.U32 R10, RZ, RZ, RZ ;  /* 0x000000ffff0a7224 */ /* 0x000fe200078e00ff */
[----:B------:R-:W-:Y:S01]  /*3230*/  UMOV UR31, URZ ;  /* 0x000000ff001f7c82 */ /* 0x000fe20008000000 */
[----:B------:R-:W-:Y:S01]  /*3240*/  UMOV UR22, URZ ;  /* 0x000000ff00167c82 */ /* 0x000fe20008000000 */
[----:B--2---:R-:W-:Y:S01]  /*3250*/  ULEA UR26, UR4, UR26, 0x18 ;  /* 0x0000001a041a7291 */ /* 0x004fe2000f8ec0ff */
[----:B------:R-:W-:Y:S01]  /*3260*/  UMOV UR38, 0x0 ;  /* 0x0000000000267882 */ /* 0x000fe20000000000 */
[----:B------:R-:W-:-:S02]  /*3270*/  UMOV UR39, 0x8200010 ;  /* 0x0820001000277882 */ /* 0x000fc40000000000 */
[----:B------:R-:W-:Y:S02]  /*3280*/  UIADD3 UR4, UPT, UPT, UR26, 0x8400, URZ ;  /* 0x000084001a047890 */ /* 0x000fe4000fffe0ff */
[----:B------:R-:W-:Y:S02]  /*3290*/  UIADD3 UR6, UPT, UPT, UR26, 0x14400, URZ ;  /* 0x000144001a067890 */ /* 0x000fe4000fffe0ff */
[----:B---3--:R-:W-:Y:S01]  /*32a0*/  UIADD3 UR5, UPT, UPT, UR5, 0x3f, URZ ;  /* 0x0000003f05057890 */ /* 0x008fe2000fffe0ff */
[----:B-1----:R-:W1:Y:S01]  /*32b0*/  LDS R0, [UR26+0x130] ;  /* 0x0001301aff007984 */ /* 0x002e620008000800 */
[----:B------:R-:W-:Y:S01]  /*32c0*/  UMOV UR36, 0x0 ;  /* 0x0000000000247882 */ /* 0x000fe20000000000 */
[----:B------:R-:W-:Y:S01]  /*32d0*/  UMOV UR37, 0x8200010 ;  /* 0x0820001000257882 */ /* 0x000fe20000000000 */
[----:B------:R-:W-:Y:S02]  /*32e0*/  USHF.R.S32.HI UR40, URZ, 0x1f, UR5 ;  /* 0x0000001fff287899 */ /* 0x000fe40008011405 */
[----:B----4-:R-:W-:-:S02]  /*32f0*/  UISETP.GE.AND UP4, UPT, UR7, 0x1, UPT ;  /* 0x000000010700788c */ /* 0x010fc4000bf86270 */
[----:B------:R-:W-:Y:S02]  /*3300*/  ULEA.HI UR40, UR40, UR5, URZ, 0x6 ;  /* 0x0000000528287291 */ /* 0x000fe4000f8f30ff */
[----:B------:R-:W-:Y:S02]  /*3310*/  USHF.R.U32.HI UR5, URZ, 0x4, UR4 ;  /* 0x00000004ff057899 */ /* 0x000fe40008011604 */
[----:B------:R-:W-:Y:S02]  /*3320*/  USHF.R.S32.HI UR40, URZ, 0x6, UR40 ;  /* 0x00000006ff287899 */ /* 0x000fe40008011428 */
[----:B------:R-:W-:Y:S02]  /*3330*/  USHF.R.U32.HI UR4, URZ, 0x4, UR6 ;  /* 0x00000004ff047899 */ /* 0x000fe40008011606 */
[----:B------:R-:W-:Y:S02]  /*3340*/  UISETP.LT.AND UP0, UPT, UR40, 0x1, UPT ;  /* 0x000000012800788c */ /* 0x000fe4000bf01270 */
[----:B------:R-:W-:-:S02]  /*3350*/  ULOP3.LUT UR5, UR5, 0x3fff, URZ, 0xc0, !UPT ;  /* 0x00003fff05057892 */ /* 0x000fc4000f8ec0ff */
[----:B------:R-:W-:Y:S02]  /*3360*/  ULOP3.LUT UR4, UR4, 0x3fff, URZ, 0xc0, !UPT ;  /* 0x00003fff04047892 */ /* 0x000fe4000f8ec0ff */
[----:B------:R-:W-:Y:S02]  /*3370*/  USEL UR41, UR40, 0x1, !UP0 ;  /* 0x0000000128297887 */ /* 0x000fe4000c000000 */
[----:B------:R-:W-:Y:S02]  /*3380*/  ULOP3.LUT UR28, UR5, 0x10000, URZ, 0xfc, !UPT ;  /* 0x00010000051c7892 */ /* 0x000fe4000f8efcff */
[----:B------:R-:W-:Y:S02]  /*3390*/  ULOP3.LUT UR29, UR4, 0x10000, URZ, 0xfc, !UPT ;  /* 0x00010000041d7892 */ /* 0x000fe4000f8efcff */
[----:B------:R-:W-:Y:S01]  /*33a0*/  UIADD3 UR41, UPT, UPT, -UR41, URZ, URZ ;  /* 0x000000ff29297290 */ /* 0x000fe2000fffe1ff */
[----:B------:R-:W-:Y:S01]  /*33b0*/  UMOV UR34, 0x0 ;  /* 0x0000000000227882 */ /* 0x000fe20000000000 */
[----:B------:R-:W-:Y:S01]  /*33c0*/  UMOV UR35, 0x8200010 ;  /* 0x0820001000237882 */ /* 0x000fe20000000000 */
[----:B------:R-:W-:Y:S01]  /*33d0*/  UMOV UR32, 0x0 ;  /* 0x0000000000207882 */ /* 0x000fe20000000000 */
[----:B------:R-:W-:Y:S01]  /*33e0*/  UMOV UR33, 0x8200010 ;  /* 0x0820001000217882 */ /* 0x000fe20000000000 */
[----:B-1----:R-:W-:-:S15]  /*33f0*/  R2UR UR42, R0 ;  /* 0x00000000002a72ca */ /* 0x002fde00000e0000 */
.L_x_65:
[----:B------:R-:W-:Y:S02]  /*3400*/  LEA R0, R10, UR26, 0x3 ;  /* 0x0000001a0a007c11 */ /* 0x000fe4000f8e18ff */
[----:B------:R-:W-:Y:S02]  /*3410*/  SHF.L.U32 R5, R9, 0x1f, RZ ;  /* 0x0000001f09057819 */ /* 0x000fe400000006ff */
[----:B------:R-:W-:Y:S01]  /*3420*/  PLOP3.LUT P0, PT, PT, PT, UP4, 0x80, 0x8 ;  /* 0x000000000008781c */ /* 0x000fe20003f0f048 */
[----:B------:R-:W-:Y:S01]  /*3430*/  VIADD R3, R0, 0x90 ;  /* 0x0000009000037836 */ /* 0x000fe20000000000 */
[----:B-1----:R-:W1:Y:S02]  /*3440*/  SYNCS.PHASECHK.TRANS64.TRYWAIT P1, [R0+URZ+0x80], R5 ;  /* 0x00008005000075a7 */ /* 0x002e6400080211ff */
[----:B-1-3--:R-:W-:Y:S09]  /*3450*/  @!P1 BRA `(.L_x_59) ;  /* 0x0000006000e89947 */ /* 0x00aff20003800000 */
.L_x_150:
[----:B------:R-:W-:Y:S01]  /*3460*/  LEA R4, R10, UR26, 0x4 ;  /* 0x0000001a0a047c11 */ /* 0x000fe2000f8e20ff */
[----:B------:R-:W-:Y:S01]  /*3470*/  @UP4 ULEA UR4, UR22, UR26, 0x3 ;  /* 0x0000001a16044291 */ /* 0x000fe2000f8e18ff */
[----:B------:R-:W-:Y:S01]  /*3480*/  PLOP3.LUT P2, PT, PT, PT, PT, 0x80, 0x8 ;  /* 0x000000000008781c */ /* 0x000fe20003f4f070 */
[----:B------:R-:W-:Y:S01]  /*3490*/  ULEA UR30, UR31, UR26, 0x3 ;  /* 0x0000001a1f1e7291 */ /* 0x000fe2000f8e18ff */
[----:B------:R-:W-:Y:S01]  /*34a0*/  PRMT R3, RZ, 0x654, R3 ;  /* 0x00000654ff037816 */ /* 0x000fe20000000003 */
[----:B------:R-:W-:Y:S01]  /*34b0*/  ULEA UR11, UR31, UR42, 0x7 ;  /* 0x0000002a1f0b7291 */ /* 0x000fe2000f8e38ff */
[----:B-1----:R-:W1:Y:S01]  /*34c0*/  LDS.128 R4, [R4+0x110] ;  /* 0x0001100004047984 */ /* 0x002e620000000c00 */
[----:B------:R-:W-:Y:S02]  /*34d0*/  @P0 SHF.L.U32 R2, R8, 0x1f, RZ ;  /* 0x0000001f08020819 */ /* 0x000fe400000006ff */
[----:B------:R-:W-:Y:S01]  /*34e0*/  SHF.L.U32 R0, R11, 0x1f, RZ ;  /* 0x0000001f0b007819 */ /* 0x000fe200000006ff */
[----:B------:R-:W-:Y:S01]  /*34f0*/  @!PT LDS RZ, [RZ] ;  /* 0x00000000fffff984 */ /* 0x000fe20000000800 */
[----:B------:R-:W-:Y:S01]  /*3500*/  @!PT LDS RZ, [RZ] ;  /* 0x00000000fffff984 */ /* 0x000fe20000000800 */
[----:B------:R-:W-:Y:S01]  /*3510*/  @!PT LDS RZ, [RZ] ;  /* 0x00000000fffff984 */ /* 0x000fe20000000800 */
[----:B------:R-:W-:Y:S01]  /*3520*/  @!PT LDS RZ, [RZ] ;  /* 0x00000000fffff984 */ /* 0x000fe20000000800 */
[----:B------:R2:W-:Y:S06]  /*3530*/  MEMBAR.ALL.CTA ;  /* 0x0000000000007992 */ /* 0x0005ec0000008000 */
[----:B--2---:R-:W2:Y:S02]  /*3540*/  FENCE.VIEW.ASYNC.S ;  /* 0x00000000000073c6 */ /* 0x004ea40000000000 */
[----:B--2---:R2:W-:Y:S01]  /*3550*/  SYNCS.ARRIVE.TRANS64.RED.A1T0 RZ, [R3+URZ], RZ ;  /* 0x000000ff03ff79a7 */ /* 0x0045e200081004ff */
[----:B------:R2:W3:Y:S01]  /*3560*/  @P0 SYNCS.PHASECHK.TRANS64.TRYWAIT P2, [UR4], R2 ;  /* 0x00000002ff0005a7 */ /* 0x0004e20008041104 */
[----:B-1----:R-:W-:Y:S01]  /*3570*/  LOP3.LUT P1, RZ, R6, 0x1, RZ, 0xc0, !PT ;  /* 0x0000000106ff7812 */ /* 0x002fe2000782c0ff */
[----:B------:R-:W1:Y:S02]  /*3580*/  SYNCS.PHASECHK.TRANS64.TRYWAIT P0, [UR30+0xc0], R0 ;  /* 0x0000c000ff0075a7 */ /* 0x000e64000800111e */
[----:B-123--:R-:W-:Y:S10]  /*3590*/  @!P0 BRA `(.L_x_60) ;  /* 0x0000006000ac8947 */ /* 0x00eff40003800000 */
.L_x_152:
[----:B------:R-:W-:Y:S01]  /*35a0*/  IADD3 R10, PT, PT, R10, 0x1, RZ ;  /* 0x000000010a0a7810 */ /* 0x000fe20007ffe0ff */
[----:B------:R-:W-:Y:S06]  /*35b0*/  BRA.U !UP4, `(.L_x_61) ;  /* 0x000000010cc07547 */ /* 0x000fec000b800000 */
[----:B------:R-:W-:Y:S01]  /*35c0*/  UPLOP3.LUT UP2, UPT, UPT, UPT, UPT, 0x40, 0x4 ;  /* 0x000000000004789c */ /* 0x000fe20003f4e870 */
[----:B------:R-:W-:Y:S01]  /*35d0*/  UMOV UR24, UR41 ;  /* 0x0000002900187c82 */ /* 0x000fe20008000000 */
[----:B------:R-:W-:Y:S01]  /*35e0*/  UMOV UR23, UR40 ;  /* 0x0000002800177c82 */ /* 0x000fe20008000000 */
[----:B------:R-:W-:-:S08]  /*35f0*/  UMOV UR10, UR22 ;  /* 0x00000016000a7c82 */ /* 0x000fd00008000000 */
.L_x_64:
[----:B------:R-:W-:Y:S02]  /*3600*/  UIADD3 UR24, UPT, UPT, UR24, 0x1, URZ ;  /* 0x0000000118187890 */ /* 0x000fe4000fffe0ff */
[----:B--2---:R-:W-:Y:S02]  /*3610*/  ULEA UR5, UR10, UR26, 0x3 ;  /* 0x0000001a0a057291 */ /* 0x004fe4000f8e18ff */
[----:B------:R-:W-:Y:S01]  /*3620*/  UISETP.NE.AND UP3, UPT, UR24, URZ, UPT ;  /* 0x000000ff1800728c */ /* 0x000fe2000bf65270 */
[----:B---3--:R-:W-:Y:S10]  /*3630*/  @P2 BRA `(.L_x_62) ;  /* 0x00000000000c2947 */ /* 0x008ff40003800000 */
[----:B-1----:R-:W-:Y:S04]  /*3640*/  SHF.L.U32 R3, R8, 0x1f, RZ ;  /* 0x0000001f08037819 */ /* 0x002fe800000006ff */
[----:B------:R-:W1:Y:S02]  /*3650*/  SYNCS.PHASECHK.TRANS64.TRYWAIT P0, [UR5], R3 ;  /* 0x00000003ff0075a7 */ /* 0x000e640008001105 */
[----:B-1----:R-:W-:Y:S05]  /*3660*/  @!P0 BRA `(.L_x_63) ;  /* 0x0000006000908947 */ /* 0x002fea0003800000 */
.L_x_62:
[----:B------:R-:W-:Y:S01]  /*3670*/  UISETP.NE.AND UP0, UPT, UR23, 0x1, UPT ;  /* 0x000000011700788c */ /* 0x000fe2000bf05270 */
[----:B------:R-:W-:Y:S01]  /*3680*/  PLOP3.LUT P2, PT, PT, PT, PT, 0x80, 0x8 ;  /* 0x000000000008781c */ /* 0x000fe20003f4f070 */
[----:B------:R-:W-:Y:S02]  /*3690*/  UIADD3 UR4, UPT, UPT, UR10, 0x1, URZ ;  /* 0x000000010a047890 */ /* 0x000fe4000fffe0ff */
[----:B------:R-:W-:Y:S02]  /*36a0*/  UIADD3 UR25, UPT, UPT, UR5, 0x18, URZ ;  /* 0x0000001805197890 */ /* 0x000fe4000fffe0ff */
[----:B------:R-:W-:Y:S01]  /*36b0*/  UISETP.NE.AND UP1, UPT, UR4, 0x3, UPT ;  /* 0x000000030400788c */ /* 0x000fe2000bf25270 */
[----:B------:R-:W-:Y:S01]  /*36c0*/  PLOP3.LUT P0, PT, PT, PT, UP0, 0x80, 0x8 ;  /* 0x000000000008781c */ /* 0x000fe20003f0f008 */
[----:B------:R-:W-:Y:S02]  /*36d0*/  UIADD3 UR23, UPT, UPT, UR23, -0x1, URZ ;  /* 0xffffffff17177890 */ /* 0x000fe4000fffe0ff */
[----:B------:R-:W-:Y:S02]  /*36e0*/  USEL UR6, URZ, 0x1, UP1 ;  /* 0x00000001ff067887 */ /* 0x000fe40008800000 */
[----:B------:R-:W-:Y:S01]  /*36f0*/  USEL UR22, UR4, URZ, UP1 ;  /* 0x000000ff04167287 */ /* 0x000fe20008800000 */
[----:B------:R-:W-:Y:S01]  /*3700*/  UMOV UR7, 0x40004040 ;  /* 0x4000404000077882 */ /* 0x000fe20000000000 */
[----:B------:R-:W-:Y:S02]  /*3710*/  UMOV UR5, 0x40004040 ;  /* 0x4000404000057882 */ /* 0x000fe40000000000 */
[----:B------:R-:W-:Y:S01]  /*3720*/  @UP0 ULEA UR4, UR22, UR26, 0x3 ;  /* 0x0000001a16040291 */ /* 0x000fe2000f8e18ff */
[----:B------:R-:W-:Y:S01]  /*3730*/  LOP3.LUT R8, R8, UR6, RZ, 0x3c, !PT ;  /* 0x0000000608087c12 */ /* 0x000fe2000f8e3cff */
[----:B------:R-:W-:Y:S01]  /*3740*/  ULEA UR6, UR10, UR29, 0xa ;  /* 0x0000001d0a067291 */ /* 0x000fe2000f8e50ff */
[----:B------:R-:W-:Y:S02]  /*3750*/  UMOV UR21, 0x40004040 ;  /* 0x4000404000157882 */ /* 0x000fe40000000000 */
[----:B-1----:R-:W-:Y:S01]  /*3760*/  @P0 SHF.L.U32 R0, R8, 0x1f, RZ ;  /* 0x0000001f08000819 */ /* 0x002fe200000006ff */
[----:B------:R-:W-:Y:S02]  /*3770*/  UIADD3 UR20, UPT, UPT, UR6, 0x2, URZ ;  /* 0x0000000206147890 */ /* 0x000fe4000fffe0ff */
[----:B------:R-:W-:Y:S01]  /*3780*/  UIADD3 UR16, UPT, UPT, UR6, 0x4, URZ ;  /* 0x0000000406107890 */ /* 0x000fe2000fffe0ff */
[----:B------:R2:W3:Y:S01]  /*3790*/  @P0 SYNCS.PHASECHK.TRANS64.TRYWAIT P2, [UR4], R0 ;  /* 0x00000000ff0005a7 */ /* 0x0004e20008041104 */
[----:B------:R-:W-:Y:S02]  /*37a0*/  ULEA UR4, UR10, UR28, 0xa ;  /* 0x0000001c0a047291 */ /* 0x000fe4000f8e50ff */
[----:B------:R-:W-:Y:S02]  /*37b0*/  UIADD3 UR12, UPT, UPT, UR6, 0x6, URZ ;  /* 0x00000006060c7890 */ /* 0x000fe4000fffe0ff */
[----:B------:R-:W-:Y:S02]  /*37c0*/  UIADD3 UR18, UPT, UPT, UR4, 0x2, URZ ;  /* 0x0000000204127890 */ /* 0x000fe4000fffe0ff */
[----:B------:R-:W-:Y:S02]  /*37d0*/  UIADD3 UR14, UPT, UPT, UR4, 0x4, URZ ;  /* 0x00000004040e7890 */ /* 0x000fe4000fffe0ff */
[----:B------:R-:W-:Y:S01]  /*37e0*/  UIADD3 UR8, UPT, UPT, UR4, 0x6, URZ ;  /* 0x0000000604087890 */ /* 0x000fe2000fffe0ff */
[----:B------:R2:W-:Y:S01]  /*37f0*/  UTCHMMA gdesc[UR4], gdesc[UR6], tmem[UR11], tmem[UR38], idesc[UR39], UP2 ;  /* 0x00ff2606040075ea */ /* 0x0005e2000900000b */
[----:B------:R-:W-:Y:S01]  /*3800*/  UPLOP3.LUT UP2, UPT, UPT, UPT, UPT, 0x80, 0x8 ;  /* 0x000000000008789c */ /* 0x000fe20003f4f070 */
[----:B------:R-:W-:Y:S01]  /*3810*/  UMOV UR19, 0x40004040 ;  /* 0x4000404000137882 */ /* 0x000fe20000000000 */
[----:B------:R-:W-:Y:S01]  /*3820*/  UMOV UR17, 0x40004040 ;  /* 0x4000404000117882 */ /* 0x000fe20000000000 */
[----:B------:R2:W-:Y:S01]  /*3830*/  UTCHMMA gdesc[UR18], gdesc[UR20], tmem[UR11], tmem[UR36], idesc[UR37], UPT ;  /* 0x00ff2414120075ea */ /* 0x0005e2000b80000b */
[----:B------:R-:W-:Y:S01]  /*3840*/  UMOV UR15, 0x40004040 ;  /* 0x40004040000f7882 */ /* 0x000fe20000000000 */
[----:B------:R-:W-:Y:S01]  /*3850*/  UMOV UR13, 0x40004040 ;  /* 0x40004040000d7882 */ /* 0x000fe20000000000 */
[----:B------:R-:W-:Y:S01]  /*3860*/  UMOV UR9, 0x40004040 ;  /* 0x4000404000097882 */ /* 0x000fe20000000000 */
[----:B------:R2:W-:Y:S01]  /*3870*/  UTCHMMA gdesc[UR14], gdesc[UR16], tmem[UR11], tmem[UR34], idesc[UR35], UPT ;  /* 0x00ff22100e0075ea */ /* 0x0005e2000b80000b */
[----:B------:R2:W-:Y:S01]  /*3880*/  UTCHMMA gdesc[UR8], gdesc[UR12], tmem[UR11], tmem[UR32], idesc[UR33], UPT ;  /* 0x00ff200c080075ea */ /* 0x0005e2000b80000b */
[----:B------:R2:W-:Y:S01]  /*3890*/  UTCBAR.MULTICAST [UR25], URZ, UR27 ;  /* 0x000000ff190073e9 */ /* 0x0005e2000800081b */
[----:B------:R-:W-:Y:S01]  /*38a0*/  UMOV UR10, UR22 ;  /* 0x00000016000a7c82 */ /* 0x000fe20008000000 */
[----:B------:R-:W-:Y:S05]  /*38b0*/  BRA.U UP3, `(.L_x_64) ;  /* 0xfffffffd03507547 */ /* 0x000fea000b83ffff */
.L_x_61:
[----:B--2---:R-:W-:Y:S01]  /*38c0*/  UIADD3 UR4, UPT, UPT, UR31, 0x1, URZ ;  /* 0x000000011f047890 */ /* 0x004fe2000fffe0ff */
[C---:B------:R-:W-:Y:S01]  /*38d0*/  ISETP.NE.AND P0, PT, R10.reuse, 0x2, PT ;  /* 0x000000020a00780c */ /* 0x040fe20003f05270 */
[----:B------:R-:W-:Y:S02]  /*38e0*/  UIADD3 UR5, UPT, UPT, UR30, 0xa0, URZ ;  /* 0x000000a01e057890 */ /* 0x000fe4000fffe0ff */
[----:B------:R-:W-:Y:S01]  /*38f0*/  UISETP.NE.AND UP0, UPT, UR4, 0x4, UPT ;  /* 0x000000040400788c */ /* 0x000fe2000bf05270 */
[----:B-1----:R-:W-:Y:S02]  /*3900*/  SEL R0, RZ, 0x1, P0 ;  /* 0x00000001ff007807 */ /* 0x002fe40000000000 */
[----:B------:R-:W-:Y:S01]  /*3910*/  SEL R10, R10, RZ, P0 ;  /* 0x000000ff0a0a7207 */ /* 0x000fe20000000000 */
[----:B------:R-:W-:Y:S01]  /*3920*/  USEL UR6, URZ, 0x1, UP0 ;  /* 0x00000001ff067887 */ /* 0x000fe20008000000 */
[----:B------:R-:W-:Y:S01]  /*3930*/  LOP3.LUT R9, R9, R0, RZ, 0x3c, !PT ;  /* 0x0000000009097212 */ /* 0x000fe200078e3cff */
[----:B------:R-:W-:Y:S01]  /*3940*/  USEL UR31, UR4, URZ, UP0 ;  /* 0x000000ff041f7287 */ /* 0x000fe20008000000 */
[----:B------:R1:W-:Y:S03]  /*3950*/  UTCBAR [UR5], URZ ;  /* 0x000000ff050073e9 */ /* 0x0003e600080000ff */
[----:B------:R-:W-:Y:S01]  /*3960*/  LOP3.LUT R11, R11, UR6, RZ, 0x3c, !PT ;  /* 0x000000060b0b7c12 */ /* 0x000fe2000f8e3cff */
[----:B------:R-:W-:Y:S07]  /*3970*/  @P1 BRA `(.L_x_65) ;  /* 0xfffffff800a01947 */ /* 0x000fee000383ffff */
[----:B------:R-:W2:Y:S01]  /*3980*/  S2UR UR8, SR_CgaCtaId ;  /* 0x00000000000879c3 */ /* 0x000ea20000008800 */
[----:B------:R-:W-:Y:S01]  /*3990*/  ELECT P0, URZ, PT ;  /* 0x0000000000ff782f */ /* 0x000fe20003800000 */
[----:B------:R-:W-:Y:S01]  /*39a0*/  IMAD.MOV.U32 R0, RZ, RZ, 0x1 ;  /* 0x00000001ff007424 */ /* 0x000fe200078e00ff */
[----:B------:R-:W-:Y:S01]  /*39b0*/  UIADD3 UR26, UPT, UPT, UR26, 0xc0, URZ ;  /* 0x000000c01a1a7890 */ /* 0x000fe2000fffe0ff */
[----:B------:R-:W-:Y:S01]  /*39c0*/  SHF.L.U32 R3, R11, 0x1f, RZ ;  /* 0x0000001f0b037819 */ /* 0x000fe200000006ff */
[----:B------:R-:W-:-:S03]  /*39d0*/  UMOV UR4, 0x40 ;  /* 0x0000004000047882 */ /* 0x000fc60000000000 */
[----:B------:R-:W-:Y:S01]  /*39e0*/  UVIRTCOUNT.DEALLOC.SMPOOL 0x80 ;  /* 0x000000800000784c */ /* 0x000fe20000000000 */
[----:B--2---:R-:W-:Y:S02]  /*39f0*/  ULEA UR8, UR8, UR4, 0x18 ;  /* 0x0000000408087291 */ /* 0x004fe4000f8ec0ff */
[----:B------:R-:W-:-:S07]  /*3a00*/  ULEA UR4, UR31, UR26, 0x3 ;  /* 0x0000001a1f047291 */ /* 0x000fce000f8e18ff */
[----:B------:R2:W-:Y:S02]  /*3a10*/  @P0 STS.U8 [UR8+0x1c], R0 ;  /* 0x00001c00ff000988 */ /* 0x0005e40008000008 */
[----:B------:R-:W4:Y:S02]  /*3a20*/  SYNCS.PHASECHK.TRANS64.TRYWAIT P0, [UR4], R3 ;  /* 0x00000003ff0075a7 */ /* 0x000f240008001104 */
[----:B--2-4-:R-:W-:Y:S05]  /*3a30*/  @!P0 BRA `(.L_x_66) ;  /* 0x0000005c00b48947 */ /* 0x014fea0003800000 */
.L_x_155:
[----:B------:R-:W-:-:S04]  /*3a40*/  UIADD3 UR4, UPT, UPT, UR31, 0x1, URZ ;  /* 0x000000011f047890 */ /* 0x000fc8000fffe0ff */
[----:B------:R-:W-:-:S04]  /*3a50*/  UISETP.NE.AND UP0, UPT, UR4, 0x4, UPT ;  /* 0x000000040400788c */ /* 0x000fc8000bf05270 */
[----:B------:R-:W-:Y:S02]  /*3a60*/  USEL UR6, URZ, 0x1, UP0 ;  /* 0x00000001ff067887 */ /* 0x000fe40008000000 */
[----:B------:R-:W-:-:S04]  /*3a70*/  USEL UR4, UR4, URZ, UP0 ;  /* 0x000000ff04047287 */ /* 0x000fc80008000000 */
[----:B-1----:R-:W-:Y:S01]  /*3a80*/  ULEA UR5, UR4, UR26, 0x3 ;  /* 0x0000001a04057291 */ /* 0x002fe2000f8e18ff */
[----:B------:R-:W-:-:S04]  /*3a90*/  LOP3.LUT R2, R11, UR6, RZ, 0x3c, !PT ;  /* 0x000000060b027c12 */ /* 0x000fc8000f8e3cff */
[----:B--2---:R-:W-:-:S04]  /*3aa0*/  SHF.L.U32 R3, R2, 0x1f, RZ ;  /* 0x0000001f02037819 */ /* 0x004fc800000006ff */
[----:B------:R-:W1:Y:S02]  /*3ab0*/  SYNCS.PHASECHK.TRANS64.TRYWAIT P0, [UR5], R3 ;  /* 0x00000003ff0075a7 */ /* 0x000e640008001105 */
[----:B-1----:R-:W-:Y:S05]  /*3ac0*/  @!P0 BRA `(.L_x_67) ;  /* 0x0000005c00a88947 */ /* 0x002fea0003800000 */
.L_x_157:
        /* <DEDUP_REMOVED lines=9> */
.L_x_159:
[----:B------:R-:W-:-:S04]  /*3b60*/  UIADD3 UR4, UPT, UPT, UR4, 0x1, URZ ;  /* 0x0000000104047890 */ /* 0x000fc8000fffe0ff */
[----:B------:R-:W-:-:S04]  /*3b70*/  UISETP.NE.AND UP0, UPT, UR4, 0x4, UPT ;  /* 0x000000040400788c */ /* 0x000fc8000bf05270 */
[----:B------:R-:W-:Y:S02]  /*3b80*/  USEL UR5, URZ, 0x1, UP0 ;  /* 0x00000001ff057887 */ /* 0x000fe40008000000 */
[----:B------:R-:W-:-:S04]  /*3b90*/  USEL UR4, UR4, URZ, UP0 ;  /* 0x000000ff04047287 */ /* 0x000fc80008000000 */
[----:B------:R-:W-:Y:S01]  /*3ba0*/  ULEA UR4, UR4, UR26, 0x3 ;  /* 0x0000001a04047291 */ /* 0x000fe2000f8e18ff */
[----:B-1----:R-:W-:-:S04]  /*3bb0*/  LOP3.LUT R3, R2, UR5, RZ, 0x3c, !PT ;  /* 0x0000000502037c12 */ /* 0x002fc8000f8e3cff */
[----:B------:R-:W-:-:S04]  /*3bc0*/  SHF.L.U32 R3, R3, 0x1f, RZ ;  /* 0x0000001f03037819 */ /* 0x000fc800000006ff */
[----:B------:R-:W1:Y:S02]  /*3bd0*/  SYNCS.PHASECHK.TRANS64.TRYWAIT P0, [UR4], R3 ;  /* 0x00000003ff0075a7 */ /* 0x000e640008001104 */
[----:B-1----:R-:W-:Y:S05]  /*3be0*/  @!P0 BRA `(.L_x_69) ;  /* 0x0000005c00908947 */ /* 0x002fea0003800000 */
.L_x_161:
[----:B------:R-:W-:Y:S01]  /*3bf0*/  NOP ;  /* 0x0000000000007918 */ /* 0x000fe20000000000 */
[----:B-1----:R-:W1:Y:S01]  /*3c00*/  LDS R0, [UR8+0x14] ;  /* 0x00001408ff007984 */ /* 0x002e620008000800 */
[----:B------:R-:W-:Y:S01]  /*3c10*/  ULOP3.LUT UR4, UR42, 0xffff, URZ, 0xc0, !UPT ;  /* 0x0000ffff2a047892 */ /* 0x000fe2000f8ec0ff */
[----:B------:R-:W-:Y:S01]  /*3c20*/  UMOV UR5, 0xffff ;  /* 0x0000ffff00057882 */ /* 0x000fe20000000000 */
[----:B------:R-:W-:Y:S02]  /*3c30*/  UMOV UR6, 0x1 ;  /* 0x0000000100067882 */ /* 0x000fe40000000000 */
[----:B------:R-:W-:-:S04]  /*3c40*/  USHF.R.U32.HI UR4, URZ, 0x5, UR4 ;  /* 0x00000005ff047899 */ /* 0x000fc80008011604 */
[----:B------:R-:W-:Y:S02]  /*3c50*/  USHF.L.U32 UR5, UR5, UR4, URZ ;  /* 0x0000000405057299 */ /* 0x000fe400080006ff */
[----:B------:R-:W-:-:S04]  /*3c60*/  USHF.L.U32 UR4, UR6, UR4, URZ ;  /* 0x0000000406047299 */ /* 0x000fc800080006ff */
[----:B-1----:R-:W-:-:S04]  /*3c70*/  LOP3.LUT R0, R0, UR5, RZ, 0xc0, !PT ;  /* 0x0000000500007c12 */ /* 0x002fc8000f8ec0ff */
[----:B------:R-:W-:-:S13]  /*3c80*/  ISETP.NE.AND P0, PT, R0, UR5, PT ;  /* 0x0000000500007c0c */ /* 0x000fda000bf05270 */
[----:B------:R-:W-:Y:S05]  /*3c90*/  @P0 BRA `(.L_x_70) ;  /* 0x0000000000580947 */ /* 0x000fea0003800000 */
[----:B------:R-:W1:Y:S02]  /*3ca0*/  LDS R0, [UR8+0x18] ;  /* 0x00001808ff007984 */ /* 0x000e640008000800 */
[----:B-1----:R-:W-:-:S04]  /*3cb0*/  LOP3.LUT R0, R0, UR4, RZ, 0xc0, !PT ;  /* 0x0000000400007c12 */ /* 0x002fc8000f8ec0ff */
[----:B------:R-:W-:-:S13]  /*3cc0*/  ISETP.NE.AND P0, PT, R0, UR4, PT ;  /* 0x0000000400007c0c */ /* 0x000fda000bf05270 */
[----:B------:R-:W-:Y:S05]  /*3cd0*/  @P0 BRA `(.L_x_71) ;  /* 0x00000000003c0947 */ /* 0x000fea0003800000 */
[----:B------:R-:W1:Y:S01]  /*3ce0*/  S2R R2, SR_LANEID ;  /* 0x0000000000027919 */ /* 0x000e620000000000 */
[----:B------:R-:W-:Y:S01]  /*3cf0*/  ULOP3.LUT UR5, URZ, UR5, URZ, 0x33, !UPT ;  /* 0x00000005ff057292 */ /* 0x000fe2000f8e33ff */
[----:B------:R-:W-:Y:S01]  /*3d00*/  LOP3.LUT R4, RZ, UR4, RZ, 0x33, !PT ;  /* 0x00000004ff047c12 */ /* 0x000fe2000f8e33ff */
[----:B------:R-:W-:Y:S02]  /*3d10*/  VOTEU.ANY UR4, UPT, PT ;  /* 0x0000000000047886 */ /* 0x000fe400038e0100 */
[----:B------:R-:W-:Y:S01]  /*3d20*/  UFLO.U32 UR4, UR4 ;  /* 0x00000004000472bd */ /* 0x000fe200080e0000 */
[----:B------:R-:W2:Y:S01]  /*3d30*/  REDUX UR6, R4 ;  /* 0x00000000040673c4 */ /* 0x000ea20000000000 */
[----:B------:R-:W-:-:S06]  /*3d40*/  IMAD.U32 R0, RZ, RZ, UR5 ;  /* 0x00000005ff007e24 */ /* 0x000fcc000f8e00ff */
[----:B------:R4:W-:Y:S01]  /*3d50*/  UTCATOMSWS.AND URZ, UR5 ;  /* 0x0000000500ff79e3 */ /* 0x0009e20008000000 */
[----:B------:R-:W3:Y:S01]  /*3d60*/  REDUX UR7, R0 ;  /* 0x00000000000773c4 */ /* 0x000ee20000000000 */
[----:B-1----:R-:W-:Y:S01]  /*3d70*/  ISETP.EQ.U32.AND P0, PT, R2, UR4, PT ;  /* 0x0000000402007c0c */ /* 0x002fe2000bf02070 */
[----:B--2---:R-:W-:Y:S01]  /*3d80*/  IMAD.U32 R2, RZ, RZ, UR6 ;  /* 0x00000006ff027e24 */ /* 0x004fe2000f8e00ff */
[----:B---3--:R-:W-:-:S11]  /*3d90*/  MOV R3, UR7 ;  /* 0x0000000700037c02 */ /* 0x008fd60008000f00 */
[----:B------:R4:W-:Y:S04]  /*3da0*/  @P0 ATOMS.AND RZ, [UR8+0x14], R3 ;  /* 0x00001403ffff098c */ /* 0x0009e8000a800008 */
[----:B------:R4:W-:Y:S01]  /*3db0*/  @P0 ATOMS.AND RZ, [UR8+0x18], R2 ;  /* 0x00001802ffff098c */ /* 0x0009e2000a800008 */
[----:B------:R-:W-:Y:S05]  /*3dc0*/  BRA `(.L_x_72) ;  /* 0x0000000000147947 */ /* 0x000fea0003800000 */
.L_x_71:
[----:B------:R-:W-:Y:S02]  /*3dd0*/  MOV R2, 0x3df0 ;  /* 0x00003df000027802 */ /* 0x000fe40000000f00 */
[----:B---3-5:R-:W-:Y:S05]  /*3de0*/  CALL.REL.NOINC `($__internal_0_$__cuda_sm10x_tcgen05_guardrail_trap_col_being_dealloced_not_returned_by_alloc) ;  /* 0x0000006000787944 */ /* 0x028fea0003c00000 */
[----:B------:R-:W-:Y:S05]  /*3df0*/  BRA `(.L_x_72) ;  /* 0x0000000000087947 */ /* 0x000fea0003800000 */
.L_x_70:
[----:B------:R-:W-:Y:S02]  /*3e00*/  MOV R2, 0x3e20 ;  /* 0x00003e2000027802 */ /* 0x000fe40000000f00 */
[----:B---3-5:R-:W-:Y:S05]  /*3e10*/  CALL.REL.NOINC `($__internal_2_$__cuda_sm10x_tcgen05_guardrail_trap_unallocated_columns_being_dealloced) ;  /* 0x0000006000847944 */ /* 0x028fea0003c00000 */
.L_x_72:
[----:B------:R-:W-:Y:S01]  /*3e20*/  NOP ;  /* 0x0000000000007918 */ /* 0x000fe20000000000 */
[----:B----4-:R-:W-:Y:S05]  /*3e30*/  EXIT ;  /* 0x000000000000794d */ /* 0x010fea0003800000 */
.L_x_54:
[----:B------:R-:W-:-:S09]  /*3e40*/  UISETP.NE.OR UP0, UPT, UR17, 0x3, !UP3 ;  /* 0x000000031100788c */ /* 0x000fd2000df05670 */
[----:B------:R-:W-:Y:S05]  /*3e50*/  BRA.U UP0, `(.L_x_73) ;  /* 0x0000001100547547 */ /* 0x000fea000b800000 */
[----:B------:R-:W1:Y:S01]  /*3e60*/  LDCU UR31, c[0x0][0x370] ;  /* 0x00006e00ff1f77ac */ /* 0x000e620008000800 */
[----:B------:R-:W2:Y:S01]  /*3e70*/  LDC.64 R16, c[0x0][0x348] ;  /* 0x0000d200ff107b82 */ /* 0x000ea20000000a00 */
[----:B------:R-:W-:Y:S02]  /*3e80*/  HFMA2 R13, -RZ, RZ, 0, 0 ;  /* 0x00000000ff0d7431 */ /* 0x000fe400000001ff */
[----:B------:R-:W-:Y:S01]  /*3e90*/  IMAD.MOV.U32 R15, RZ, RZ, 0x1 ;  /* 0x00000001ff0f7424 */ /* 0x000fe200078e00ff */
[----:B------:R-:W1:Y:S01]  /*3ea0*/  LDCU.128 UR48, c[0x0][0xb10] ;  /* 0x00016200ff3077ac */ /* 0x000e620008000c00 */
[----:B------:R-:W-:Y:S01]  /*3eb0*/  IMAD.MOV.U32 R14, RZ, RZ, RZ ;  /* 0x000000ffff0e7224 */ /* 0x000fe200078e00ff */
[----:B------:R-:W-:Y:S01]  /*3ec0*/  MOV R7, 0x2000 ;  /* 0x0000200000077802 */ /* 0x000fe20000000f00 */
[----:B------:R-:W3:Y:S01]  /*3ed0*/  LDCU UR30, c[0x0][0x374] ;  /* 0x00006e80ff1e77ac */ /* 0x000ee20008000800 */
[----:B------:R-:W4:Y:S01]  /*3ee0*/  LDC.64 R2, c[0x0][0x888] ;  /* 0x00022200ff027b82 */ /* 0x000f220000000a00 */
[----:B------:R-:W3:Y:S01]  /*3ef0*/  LDCU UR15, c[0x0][0xb0c] ;  /* 0x00016180ff0f77ac */ /* 0x000ee20008000800 */
[----:B------:R-:W2:Y:S06]  /*3f00*/  LDCU UR40, c[0x0][0xb20] ;  /* 0x00016400ff2877ac */ /* 0x000eac0008000800 */
[----:B------:R-:W4:Y:S01]  /*3f10*/  LDC.64 R4, c[0x0][0x890] ;  /* 0x00022400ff047b82 */ /* 0x000f220000000a00 */
[----:B------:R-:W2:Y:S01]  /*3f20*/  LDCU UR4, c[0x0][0xb30] ;  /* 0x00016600ff0477ac */ /* 0x000ea20008000800 */
[----:B------:R-:W-:Y:S01]  /*3f30*/  UMOV UR21, 0x400 ;  /* 0x0000040000157882 */ /* 0x000fe20000000000 */
[----:B-1----:R-:W-:-:S02]  /*3f40*/  UIMAD.WIDE.U32 UR6, UR31, UR48, URZ ;  /* 0x000000301f0672a5 */ /* 0x002fc4000f8e00ff */
[----:B---3--:R-:W-:Y:S02]  /*3f50*/  UIMAD.WIDE.U32 UR8, UR30, UR51, URZ ;  /* 0x000000331e0872a5 */ /* 0x008fe4000f8e00ff */
[----:B------:R-:W-:Y:S02]  /*3f60*/  ULEA UR21, UR47, UR21, 0x18 ;  /* 0x000000152f157291 */ /* 0x000fe4000f8ec0ff */
[----:B------:R-:W-:Y:S02]  /*3f70*/  UPLOP3.LUT UP3, UPT, UPT, UPT, UPT, 0x40, 0x4 ;  /* 0x000000000004789c */ /* 0x000fe40003f6e870 */
[----:B------:R-:W-:Y:S01]  /*3f80*/  UIADD3 UR37, UPT, UPT, UR21, 0x48, URZ ;  /* 0x0000004815257890 */ /* 0x000fe2000fffe0ff */
[----:B------:R-:W-:Y:S01]  /*3f90*/  UMOV UR6, UR7 ;  /* 0x0000000700067c82 */ /* 0x000fe20008000000 */
[----:B------:R-:W-:Y:S01]  /*3fa0*/  UMOV UR38, UR9 ;  /* 0x0000000900267c82 */ /* 0x000fe20008000000 */
[----:B------:R-:W-:Y:S02]  /*3fb0*/  UISETP.GE.AND UP0, UPT, UR42, 0x1, UPT ;  /* 0x000000012a00788c */ /* 0x000fe4000bf06270 */
[----:B------:R-:W-:Y:S01]  /*3fc0*/  UISETP.NE.AND UP4, UPT, UR42, 0x1, UPT ;  /* 0x000000012a00788c */ /* 0x000fe2000bf85270 */
[----:B------:R-:W1:Y:S01]  /*3fd0*/  LDCU.64 UR22, c[0x0][0xb28] ;  /* 0x00016500ff1677ac */ /* 0x000e620008000a00 */
[----:B------:R-:W-:-:S02]  /*3fe0*/  UISETP.NE.AND UP6, UPT, UR15, 0x1, UPT ;  /* 0x000000010f00788c */ /* 0x000fc4000bfc5270 */
[----:B------:R-:W-:Y:S02]  /*3ff0*/  UISETP.NE.AND UP5, UPT, UR50, 0x1, UPT ;  /* 0x000000013200788c */ /* 0x000fe4000bfa5270 */
[----:B------:R-:W-:Y:S02]  /*4000*/  UIADD3 UR33, UPT, UPT, UR21, 0x30, URZ ;  /* 0x0000003015217890 */ /* 0x000fe4000fffe0ff */
[----:B------:R-:W-:Y:S02]  /*4010*/  UIADD3 UR25, UPT, UPT, UR21, 0x38, URZ ;  /* 0x0000003815197890 */ /* 0x000fe4000fffe0ff */
[----:B------:R-:W-:Y:S02]  /*4020*/  UIADD3 UR17, UPT, UPT, UR21, 0x40, URZ ;  /* 0x0000004015117890 */ /* 0x000fe4000fffe0ff */
[----:B------:R-:W-:Y:S02]  /*4030*/  UPRMT UR37, UR47, 0x654, UR37 ;  /* 0x000006542f257896 */ /* 0x000fe40008000025 */
[----:B------:R-:W-:-:S02]  /*4040*/  USHF.R.U32.HI UR39, URZ, UR49, UR6 ;  /* 0x00000031ff277299 */ /* 0x000fc40008011606 */
[----:B--2---:R-:W-:Y:S02]  /*4050*/  USHF.R.U32.HI UR38, URZ, UR40, UR38 ;  /* 0x00000028ff267299 */ /* 0x004fe40008011626 */
[----:B------:R-:W-:-:S11]  /*4060*/  UISETP.NE.AND UP2, UPT, UR4, 0x1, UPT ;  /* 0x000000010400788c */ /* 0x000fd6000bf45270 */
.L_x_84:
[C---:B------:R-:W-:Y:S02]  /*4070*/  LEA R12, R14.reuse, UR21, 0x3 ;  /* 0x000000150e0c7c11 */ /* 0x040fe4000f8e18ff */
[----:B------:R-:W-:Y:S02]  /*4080*/  SHF.L.U32 R9, R13, 0x1f, RZ ;  /* 0x0000001f0d097819 */ /* 0x000fe400000006ff */
[----:B------:R-:W-:Y:S02]  /*4090*/  LEA R10, R14, UR21, 0x4 ;  /* 0x000000150e0a7c11 */ /* 0x000fe4000f8e20ff */
[----:B--2---:R-:W2:Y:S02]  /*40a0*/  SYNCS.PHASECHK.TRANS64.TRYWAIT P0, [R12+URZ+0x80], R9 ;  /* 0x000080090c0075a7 */ /* 0x004ea400080011ff */
[----:B--2---:R-:W-:Y:S05]  /*40b0*/  @!P0 BRA `(.L_x_74) ;  /* 0x0000005800748947 */ /* 0x004fea0003800000 */
.L_x_162:
[----:B--2---:R-:W2:Y:S01]  /*40c0*/  LDS.128 R8, [R10+0x110] ;  /* 0x000110000a087984 */ /* 0x004ea20000000c00 */
[----:B------:R-:W-:Y:S01]  /*40d0*/  UISETP.GE.AND UP0, UPT, UR42, 0x1, UPT ;  /* 0x000000012a00788c */ /* 0x000fe2000bf06270 */
[----:B------:R-:W-:Y:S01]  /*40e0*/  @!PT LDS RZ, [RZ] ;  /* 0x00000000fffff984 */ /* 0x000fe20000000800 */
[----:B------:R-:W-:Y:S01]  /*40f0*/  @!PT LDS RZ, [RZ] ;  /* 0x00000000fffff984 */ /* 0x000fe20000000800 */
[----:B------:R-:W-:Y:S01]  /*4100*/  @!PT LDS RZ, [RZ] ;  /* 0x00000000fffff984 */ /* 0x000fe20000000800 */
[----:B------:R-:W-:Y:S01]  /*4110*/  @!PT LDS RZ, [RZ] ;  /* 0x00000000fffff984 */ /* 0x000fe20000000800 */
[----:B------:R3:W-:Y:S06]  /*4120*/  MEMBAR.ALL.CTA ;  /* 0x0000000000007992 */ /* 0x0007ec0000008000 */
[----:B---3--:R-:W3:Y:S01]  /*4130*/  FENCE.VIEW.ASYNC.S ;  /* 0x00000000000073c6 */ /* 0x008ee20000000000 */
[----:B--2---:R-:W-:Y:S11]  /*4140*/  LOP3.LUT P0, RZ, R10, 0x1, RZ, 0xc0, !PT ;  /* 0x000000010aff7812 */ /* 0x004ff6000780c0ff */
[----:B------:R-:W-:Y:S02]  /*4150*/  @!UPT UIADD3 URZ, UPT, UPT, URZ, URZ, URZ ;  /* 0x000000fffffff290 */ /* 0x000fe4000fffe0ff */
[----:B---3--:R-:W-:Y:S01]  /*4160*/  VOTEU.ANY UP1, P0 ;  /* 0x0000000000ff7886 */ /* 0x008fe20000020100 */
[----:B------:R-:W-:Y:S11]  /*4170*/  PLOP3.LUT P0, PT, PT, PT, UP1, 0x80, 0x8 ;  /* 0x000000000008781c */ /* 0x000ff60003f0f018 */
[----:B------:R-:W-:Y:S02]  /*4180*/  @!UPT UIADD3 URZ, UPT, UPT, URZ, URZ, URZ ;  /* 0x000000fffffff290 */ /* 0x000fe4000fffe0ff */
[----:B------:R-:W-:Y:S02]  /*4190*/  @P0 SHF.R.U32.HI R0, RZ, 0x10, R9 ;  /* 0x00000010ff000819 */ /* 0x000fe40000011609 */
[----:B------:R-:W-:Y:S02]  /*41a0*/  @P0 MOV R6, R8 ;  /* 0x0000000800060202 */ /* 0x000fe40000000f00 */
[----:B------:R-:W-:Y:S01]  /*41b0*/  @P0 R2UR UR4, R0 ;  /* 0x00000000000402ca */ /* 0x000fe200000e0000 */
[----:B------:R-:W-:Y:S01]  /*41c0*/  VIADD R0, R12, 0x90 ;  /* 0x000000900c007836 */ /* 0x000fe20000000000 */
[----:B------:R-:W-:Y:S02]  /*41d0*/  @P0 LOP3.LUT R8, R9, 0xffff, RZ, 0xc0, !PT ;  /* 0x0000ffff09080812 */ /* 0x000fe400078ec0ff */
[----:B------:R-:W-:Y:S02]  /*41e0*/  @P0 R2UR UR6, R6 ;  /* 0x00000000060602ca */ /* 0x000fe400000e0000 */
[----:B------:R-:W-:Y:S02]  /*41f0*/  PRMT R0, RZ, 0x654, R0 ;  /* 0x00000654ff007816 */ /* 0x000fe40000000000 */
[----:B------:R-:W-:Y:S02]  /*4200*/  @P0 R2UR UR5, R8 ;  /* 0x00000000080502ca */ /* 0x000fe400000e0000 */
[----:B------:R2:W-:Y:S03]  /*4210*/  SYNCS.ARRIVE.TRANS64.RED.A1T0 RZ, [R0+URZ], RZ ;  /* 0x000000ff00ff79a7 */ /* 0x0005e600081004ff */
[----:B------:R-:W-:Y:S04]  /*4220*/  @UP1 UMOV UR29, UR4 ;  /* 0x00000004001d1c82 */ /* 0x000fe80008000000 */
[----:B------:R-:W-:Y:S04]  /*4230*/  @UP1 UMOV UR14, UR6 ;  /* 0x00000006000e1c82 */ /* 0x000fe80008000000 */
[----:B------:R-:W-:Y:S01]  /*4240*/  @UP1 UMOV UR13, UR5 ;  /* 0x00000005000d1c82 */ /* 0x000fe20008000000 */
[----:B------:R-:W-:Y:S05]  /*4250*/  BRA.U !UP0, `(.L_x_75) ;  /* 0x0000000108a47547 */ /* 0x000fea000b800000 */
[----:B------:R-:W-:Y:S02]  /*4260*/  UIMAD.WIDE.U32 UR18, UR13, UR51, URZ ;  /* 0x000000330d1272a5 */ /* 0x000fe4000f8e00ff */
[----:B------:R-:W-:Y:S02]  /*4270*/  UIMAD.WIDE.U32 UR26, UR14, UR48, URZ ;  /* 0x000000300e1a72a5 */ /* 0x000fe4000f8e00ff */
[----:B------:R-:W-:Y:S02]  /*4280*/  USEL UR4, UR30, UR38, !UP5 ;  /* 0x000000261e047287 */ /* 0x000fe4000e800000 */
[----:B------:R-:W-:Y:S02]  /*4290*/  USEL UR7, UR31, UR39, !UP6 ;  /* 0x000000271f077287 */ /* 0x000fe4000f000000 */
[----:B-1----:R-:W-:Y:S02]  /*42a0*/  UIMAD.WIDE.U32 UR8, UR4, UR22, URZ ;  /* 0x00000016040872a5 */ /* 0x002fe4000f8e00ff */
[----:B------:R-:W-:Y:S01]  /*42b0*/  UIMAD.WIDE.U32 UR10, UR7, UR22, URZ ;  /* 0x00000016070a72a5 */ /* 0x000fe2000f8e00ff */
[----:B------:R-:W-:Y:S02]  /*42c0*/  UMOV UR5, UR19 ;  /* 0x0000001300057c82 */ /* 0x000fe40008000000 */
[----:B------:R-:W-:Y:S03]  /*42d0*/  USHF.R.U32.HI UR6, URZ, UR40, UR5 ;  /* 0x00000028ff067299 */ /* 0x000fe60008011605 */
[----:B------:R-:W-:Y:S01]  /*42e0*/  UMOV UR5, UR27 ;  /* 0x0000001b00057c82 */ /* 0x000fe20008000000 */
[----:B------:R-:W-:Y:S02]  /*42f0*/  USEL UR6, UR13, UR6, !UP5 ;  /* 0x000000060d067287 */ /* 0x000fe4000e800000 */
[----:B------:R-:W-:Y:S03]  /*4300*/  USHF.R.U32.HI UR12, URZ, UR49, UR5 ;  /* 0x00000031ff0c7299 */ /* 0x000fe60008011605 */
[----:B------:R-:W-:Y:S02]  /*4310*/  UMOV UR5, UR9 ;  /* 0x0000000900057c82 */ /* 0x000fe40008000000 */
[----:B------:R-:W-:Y:S03]  /*4320*/  @UP4 USHF.R.U32.HI UR4, URZ, UR23, UR5 ;  /* 0x00000017ff044299 */ /* 0x000fe60008011605 */
[----:B------:R-:W-:Y:S01]  /*4330*/  UMOV UR5, UR11 ;  /* 0x0000000b00057c82 */ /* 0x000fe20008000000 */
[----:B------:R-:W-:Y:S02]  /*4340*/  UIMAD UR4, UR42, UR4, URZ ;  /* 0x000000042a0472a4 */ /* 0x000fe4000f8e02ff */
[----:B------:R-:W-:Y:S02]  /*4350*/  @UP4 USHF.R.U32.HI UR7, URZ, UR23, UR5 ;  /* 0x00000017ff074299 */ /* 0x000fe40008011605 */
[----:B------:R-:W-:Y:S02]  /*4360*/  UIMAD.WIDE.U32 UR10, UR6, UR22, URZ ;  /* 0x00000016060a72a5 */ /* 0x000fe4000f8e00ff */
[----:B------:R-:W-:Y:S02]  /*4370*/  USEL UR5, UR14, UR12, !UP6 ;  /* 0x0000000c0e057287 */ /* 0x000fe4000f000000 */
[----:B------:R-:W-:Y:S02]  /*4380*/  UIMAD UR8, UR42, UR7, URZ ;  /* 0x000000072a0872a4 */ /* 0x000fe4000f8e02ff */
[----:B------:R-:W-:Y:S03]  /*4390*/  UISETP.GE.AND UP0, UPT, UR6, UR4, UPT ;  /* 0x000000040600728c */ /* 0x000fe6000bf06270 */
[----:B------:R-:W-:Y:S01]  /*43a0*/  UMOV UR4, UR11 ;  /* 0x0000000b00047c82 */ /* 0x000fe20008000000 */
[----:B------:R-:W-:Y:S02]  /*43b0*/  UISETP.GE.OR UP0, UPT, UR5, UR8, UP0 ;  /* 0x000000080500728c */ /* 0x000fe40008706670 */
[----:B------:R-:W-:Y:S02]  /*43c0*/  USHF.R.U32.HI UR4, URZ, UR23, UR4 ;  /* 0x00000017ff047299 */ /* 0x000fe40008011604 */
[----:B------:R-:W-:Y:S02]  /*43d0*/  UIMAD.WIDE.U32 UR8, UR5, UR22, URZ ;  /* 0x00000016050872a5 */ /* 0x000fe4000f8e00ff */
[----:B------:R-:W-:Y:S04]  /*43e0*/  USEL UR10, UR6, UR4, !UP4 ;  /* 0x00000004060a7287 */ /* 0x000fe8000e000000 */
[----:B------:R-:W-:Y:S01]  /*43f0*/  UIADD3 UR11, UPT, UPT, -UR10, URZ, URZ ;  /* 0x000000ff0a0b7290 */ /* 0x000fe2000fffe1ff */
[----:B------:R-:W-:Y:S02]  /*4400*/  @!UP0 UMOV UR4, UR9 ;  /* 0x0000000900048c82 */ /* 0x000fe40008000000 */
[----:B------:R-:W-:Y:S02]  /*4410*/  @!UP0 USHF.R.U32.HI UR4, URZ, UR23, UR4 ;  /* 0x00000017ff048299 */ /* 0x000fe40008011604 */
[----:B------:R-:W-:Y:S02]  /*4420*/  UIMAD UR8, UR42, UR11, UR6 ;  /* 0x0000000b2a0872a4 */ /* 0x000fe4000f8e0206 */
[----:B------:R-:W-:Y:S04]  /*4430*/  @!UP0 USEL UR4, UR5, UR4, !UP4 ;  /* 0x0000000405048287 */ /* 0x000fe8000e000000 */
[----:B------:R-:W-:Y:S02]  /*4440*/  @!UP0 UIMAD UR8, UR7, UR8, UR4 ;  /* 0x00000008070882a4 */ /* 0x000fe4000f8e0204 */
[----:B------:R-:W-:Y:S02]  /*4450*/  @!UP0 UIADD3 UR9, UPT, UPT, UR10, -UR4, URZ ;  /* 0x800000040a098290 */ /* 0x000fe4000fffe0ff */
[----:B------:R-:W-:Y:S02]  /*4460*/  UIADD3 UR4, UPT, UPT, -UR5, URZ, URZ ;  /* 0x000000ff05047290 */ /* 0x000fe4000fffe1ff */
[----:B------:R-:W-:Y:S02]  /*4470*/  UIADD3 UR7, UPT, UPT, -UR6, URZ, URZ ;  /* 0x000000ff06077290 */ /* 0x000fe4000fffe1ff */
[----:B------:R-:W-:Y:S02]  /*4480*/  @!UP0 UIMAD UR6, UR9, UR42, UR5 ;  /* 0x0000002a090682a4 */ /* 0x000fe4000f8e0205 */
[----:B------:R-:W-:Y:S02]  /*4490*/  UIMAD UR14, UR15, UR4, UR14 ;  /* 0x000000040f0e72a4 */ /* 0x000fe4000f8e020e */
[----:B------:R-:W-:Y:S01]  /*44a0*/  UIMAD UR13, UR50, UR7, UR13 ;  /* 0x00000007320d72a4 */ /* 0x000fe2000f8e020d */
[----:B------:R-:W-:Y:S02]  /*44b0*/  @!UP0 UMOV UR5, UR8 ;  /* 0x0000000800058c82 */ /* 0x000fe40008000000 */
[----:B------:R-:W-:Y:S02]  /*44c0*/  UIMAD UR14, UR5, UR15, UR14 ;  /* 0x0000000f050e72a4 */ /* 0x000fe4000f8e020e */
[----:B------:R-:W-:Y:S11]  /*44d0*/  UIMAD UR13, UR6, UR50, UR13 ;  /* 0x00000032060d72a4 */ /* 0x000ff6000f8e020d */
[----:B------:R-:W-:Y:S01]  /*44e0*/  @!UPT UIADD3 URZ, UPT, UPT, URZ, URZ, URZ ;  /* 0x000000fffffff290 */ /* 0x000fe2000fffe0ff */
.L_x_75:
[----:B------:R-:W3:Y:S01]  /*44f0*/  @!UP2 LDCU.128 UR8, c[0x0][0xb10] ;  /* 0x00016200ff08a7ac */ /* 0x000ee20008000c00 */
[C---:B----4-:R-:W-:Y:S02]  /*4500*/  ISETP.NE.U32.AND P1, PT, R4.reuse, RZ, PT ;  /* 0x000000ff0400720c */ /* 0x050fe40003f25070 */
[----:B------:R-:W-:Y:S02]  /*4510*/  ISETP.NE.U32.AND P0, PT, R4, RZ, PT ;  /* 0x000000ff0400720c */ /* 0x000fe40003f05070 */
[C---:B------:R-:W-:Y:S02]  /*4520*/  ISETP.NE.AND.EX P1, PT, R5.reuse, RZ, PT, P1 ;  /* 0x000000ff0500720c */ /* 0x040fe40003f25310 */
[----:B------:R-:W-:Y:S01]  /*4530*/  ISETP.NE.AND.EX P0, PT, R5, RZ, PT, P0 ;  /* 0x000000ff0500720c */ /* 0x000fe20003f05300 */
[----:B------:R-:W4:Y:S01]  /*4540*/  @!UP2 LDCU UR5, c[0x0][0xb0c] ;  /* 0x00016180ff05a7ac */ /* 0x000f220008000800 */
[----:B------:R-:W-:Y:S01]  /*4550*/  SHF.L.U32 R9, R15, 0x1f, RZ ;  /* 0x0000001f0f097819 */ /* 0x000fe200000006ff */
[----:B------:R-:W-:Y:S02]  /*4560*/  USHF.L.U32 UR35, UR16, 0x7, URZ ;  /* 0x0000000710237899 */ /* 0x000fe400080006ff */
[----:B------:R-:W-:Y:S02]  /*4570*/  USHF.L.U32 UR34, UR20, 0x7, URZ ;  /* 0x0000000714227899 */ /* 0x000fe400080006ff */
[----:B---3--:R-:W-:Y:S07]  /*4580*/  UIMAD.WIDE.U32 UR6, UR14, UR8, URZ ;  /* 0x000000080e0672a5 */ /* 0x008fee000f8e00ff */
[----:B------:R-:W-:Y:S01]  /*4590*/  @!UP2 UMOV UR4, UR7 ;  /* 0x000000070004ac82 */ /* 0x000fe20008000000 */
[----:B----4-:R-:W-:Y:S02]  /*45a0*/  @!UP2 UISETP.NE.AND UP0, UPT, UR5, 0x1, UPT ;  /* 0x000000010500a88c */ /* 0x010fe4000bf05270 */
[----:B------:R-:W-:Y:S02]  /*45b0*/  @!UP2 USHF.R.U32.HI UR4, URZ, UR9, UR4 ;  /* 0x00000009ff04a299 */ /* 0x000fe40008011604 */
[----:B------:R-:W-:Y:S02]  /*45c0*/  UIMAD.WIDE.U32 UR6, UR13, UR11, URZ ;  /* 0x0000000b0d0672a5 */ /* 0x000fe4000f8e00ff */
[----:B------:R-:W-:Y:S02]  /*45d0*/  @!UP2 USEL UR8, UR14, UR4, !UP0 ;  /* 0x000000040e08a287 */ /* 0x000fe4000c000000 */
[----:B------:R-:W-:Y:S03]  /*45e0*/  @!UP2 UISETP.NE.AND UP0, UPT, UR10, 0x1, UPT ;  /* 0x000000010a00a88c */ /* 0x000fe6000bf05270 */
[----:B------:R-:W-:Y:S02]  /*45f0*/  @!UP2 UMOV UR6, UR7 ;  /* 0x000000070006ac82 */ /* 0x000fe40008000000 */
[----:B------:R-:W3:Y:S02]  /*4600*/  @!UP2 LDCU UR4, c[0x0][0xb20] ;  /* 0x00016400ff04a7ac */ /* 0x000ee40008000800 */
[----:B---3--:R-:W-:Y:S04]  /*4610*/  @!UP2 USHF.R.U32.HI UR6, URZ, UR4, UR6 ;  /* 0x00000004ff06a299 */ /* 0x008fe80008011606 */
[----:B------:R-:W-:Y:S04]  /*4620*/  @!UP2 USEL UR6, UR13, UR6, !UP0 ;  /* 0x000000060d06a287 */ /* 0x000fe8000c000000 */
[----:B------:R-:W-:Y:S02]  /*4630*/  @!UP2 UIADD3 UR4, UPT, UPT, -UR8, UR6, URZ ;  /* 0x000000060804a290 */ /* 0x000fe4000fffe1ff */
[----:B------:R-:W-:Y:S02]  /*4640*/  @!UP2 UIADD3 UR6, UPT, UPT, UR8, -UR6, URZ ;  /* 0x800000060806a290 */ /* 0x000fe4000fffe0ff */
[----:B------:R-:W-:Y:S02]  /*4650*/  @!UP2 UIMAD UR14, UR4, UR5, UR14 ;  /* 0x00000005040ea2a4 */ /* 0x000fe4000f8e020e */
[----:B------:R-:W-:Y:S01]  /*4660*/  @!UP2 UIMAD UR13, UR6, UR10, UR13 ;  /* 0x0000000a060da2a4 */ /* 0x000fe2000f8e020d */
[----:B------:R-:W-:Y:S11]  /*4670*/  BRA.U UP3, `(.L_x_76) ;  /* 0x0000000103107547 */ /* 0x000ff6000b800000 */
[----:B--2---:R-:W-:Y:S04]  /*4680*/  MOV R0, UR43 ;  /* 0x0000002b00007c02 */ /* 0x004fe80008000f00 */
[----:B------:R-:W-:Y:S04]  /*4690*/  SHF.L.U32 R11, R0, 0x1f, RZ ;  /* 0x0000001f000b7819 */ /* 0x000fe800000006ff */
[----:B------:R-:W2:Y:S02]  /*46a0*/  SYNCS.PHASECHK.TRANS64.TRYWAIT P2, [UR21+0x78], R11 ;  /* 0x0000780bff0075a7 */ /* 0x000ea40008041115 */
[----:B--2---:R-:W-:Y:S05]  /*46b0*/  @!P2 BRA `(.L_x_77) ;  /* 0x000000540008a947 */ /* 0x004fea0003800000 */
.L_x_76:
[----:B------:R-:W-:Y:S05]  /*46c0*/  @!P1 BRA `(.L_x_78) ;  /* 0x0000000000309947 */ /* 0x000fea0003800000 */
[----:B------:R-:W-:Y:S01]  /*46d0*/  ISETP.NE.U32.AND P1, PT, R2, RZ, PT ;  /* 0x000000ff0200720c */ /* 0x000fe20003f25070 */
[----:B------:R-:W3:Y:S01]  /*46e0*/  LDCU.64 UR4, c[0x0][0x358] ;  /* 0x00006b00ff0477ac */ /* 0x000ee20008000a00 */
[----:B------:R-:W-:Y:S02]  /*46f0*/  IMAD.MOV.U32 R80, RZ, RZ, 0x1 ;  /* 0x00000001ff507424 */ /* 0x000fe400078e00ff */
[----:B------:R-:W-:Y:S11]  /*4700*/  ISETP.NE.AND.EX P1, PT, R3, RZ, PT, P1 ;  /* 0x000000ff0300720c */ /* 0x000ff60003f25310 */
[----:B------:R-:W-:Y:S02]  /*4710*/  @!UPT UIADD3 URZ, UPT, UPT, URZ, URZ, URZ ;  /* 0x000000fffffff290 */ /* 0x000fe4000fffe0ff */
[----:B--2---:R-:W2:Y:S01]  /*4720*/  @P1 LDC.64 R10, c[0x0][0x888] ;  /* 0x00022200ff0a1b82 */ /* 0x004ea20000000a00 */
[----:B------:R-:W-:Y:S04]  /*4730*/  @P1 IMAD R0, R4, UR36, RZ ;  /* 0x0000002404001c24 */ /* 0x000fe8000f8e02ff */
[----:B--2---:R-:W-:Y:S04]  /*4740*/  @P1 IMAD.WIDE R10, R0, 0x4, R10 ;  /* 0x00000004000a1825 */ /* 0x004fe800078e020a */
[----:B------:R-:W-:Y:S01]  /*4750*/  HFMA2 R0, -RZ, RZ, 0, 5.9604644775390625e-08 ;  /* 0x00000001ff007431 */ /* 0x000fe200000001ff */
[----:B---3-5:R3:W5:Y:S04]  /*4760*/  @P1 LDG.E R41, desc[UR4][R10.64] ;  /* 0x000000040a291981 */ /* 0x028768000c1e1900 */
[----:B------:R-:W-:Y:S01]  /*4770*/  @!P1 PRMT R80, R0, 0x7610, R80 ;  /* 0x0000761000509816 */ /* 0x000fe20000000050 */
[----:B---3--:R-:W4:Y:S06]  /*4780*/  @!P1 LDC R41, c[0x0][0x880] ;  /* 0x00022000ff299b82 */ /* 0x008f2c0000000800 */
.L_x_78:
[----:B----45:R-:W-:Y:S01]  /*4790*/  @!P0 FSETP.EQ.AND P1, PT, R41, RZ, PT ;  /* 0x000000ff2900820b */ /* 0x030fe20003f22000 */
[----:B------:R-:W-:Y:S01]  /*47a0*/  @!UPT UIADD3 URZ, UPT, UPT, URZ, URZ, URZ ;  /* 0x000000fffffff290 */ /* 0x000fe2000fffe0ff */
[----:B------:R-:W-:Y:S11]  /*47b0*/  @!P0 BRA `(.L_x_79) ;  /* 0x0000000000188947 */ /* 0x000ff60003800000 */
[----:B------:R-:W-:Y:S02]  /*47c0*/  LOP3.LUT P0, RZ, R80, 0xff, RZ, 0xc0, !PT ;  /* 0x000000ff50ff7812 */ /* 0x000fe4000780c0ff */
[----:B------:R-:W-:Y:S04]  /*47d0*/  ISETP.NE.U32.AND P1, PT, R2, RZ, PT ;  /* 0x000000ff0200720c */ /* 0x000fe80003f25070 */
[----:B------:R-:W-:Y:S04]  /*47e0*/  ISETP.NE.AND.EX P1, PT, R3, RZ, PT, P1 ;  /* 0x000000ff0300720c */ /* 0x000fe80003f25310 */
[----:B------:R-:W-:Y:S03]  /*47f0*/  PLOP3.LUT P1, PT, P1, PT, PT, 0x8, 0x80 ;  /* 0x000000000080781c */ /* 0x000fe60000f2e170 */
[----:B------:R-:W-:Y:S11]  /*4800*/  @P0 FSETP.EQ.AND P1, PT, R41, RZ, PT ;  /* 0x000000ff2900020b */ /* 0x000ff60003f22000 */
[----:B------:R-:W-:Y:S02]  /*4810*/  @!UPT UIADD3 URZ, UPT, UPT, URZ, URZ, URZ ;  /* 0x000000fffffff290 */ /* 0x000fe4000fffe0ff */
.L_x_79:
[----:B------:R-:W3:Y:S01]  /*4820*/  SYNCS.PHASECHK.TRANS64.TRYWAIT P2, [UR21+0x50], R9 ;  /* 0x00005009ff0075a7 */ /* 0x000ee20008041115 */
[----:B------:R-:W-:Y:S04]  /*4830*/  ELECT P0, URZ, PT ;  /* 0x0000000000ff782f */ /* 0x000fe80003800000 */
[----:B------:R-:W-:Y:S11]  /*4840*/  PLOP3.LUT P1, PT, P1, P0, PT, 0xf2, 0x2f ;  /* 0x00000000002f781c */ /* 0x000ff60000f21e72 */
[----:B------:R-:W-:Y:S02]  /*4850*/  @!UPT UIADD3 URZ, UPT, UPT, URZ, URZ, URZ ;  /* 0x000000fffffff290 */ /* 0x000fe4000fffe0ff */
[----:B------:R-:W-:Y:S05]  /*4860*/  @!P1 IADD3 R8, P0, PT, R16, 0x580, RZ ;  /* 0x0000058010089810 */ /* 0x000fea0007f1e0ff */
[----:B------:R-:W-:Y:S01]  /*4870*/  @!P1 IMAD.X R6, RZ, RZ, R17, P0 ;  /* 0x000000ffff069224 */ /* 0x000fe200000e0611 */
[----:B---3--:R-:W-:Y:S07]  /*4880*/  @!P2 BRA `(.L_x_80) ;  /* 0x0000005000aca947 */ /* 0x008fee0003800000 */
.L_x_165:
[----:B------:R-:W-:Y:S01]  /*4890*/  @!P1 R2UR UR5, R8 ;  /* 0x00000000080592ca */ /* 0x000fe200000e0000 */
[----:B------:R-:W-:Y:S01]  /*48a0*/  VOTEU.ALL UP0, P1 ;  /* 0x0000000000ff7886 */ /* 0x000fe20000800000 */
[----:B------:R-:W-:Y:S01]  /*48b0*/  @!P1 R2UR UR4, R6 ;  /* 0x00000000060492ca */ /* 0x000fe200000e0000 */
[----:B--2---:R-:W-:Y:S01]  /*48c0*/  @!P1 IMAD.MOV.U32 R0, RZ, RZ, 0x2000 ;  /* 0x00002000ff009424 */ /* 0x004fe200078e00ff */
[----:B------:R-:W-:Y:S01]  /*48d0*/  UMOV UR8, 0x0 ;  /* 0x0000000000087882 */ /* 0x000fe20000000000 */
[----:B------:R-:W-:Y:S01]  /*48e0*/  UMOV UR9, 0x10000000 ;  /* 0x1000000000097882 */ /* 0x000fe20000000000 */
[----:B------:R-:W-:Y:S01]  /*48f0*/  @!UP0 UIADD3 UR32, UPT, UPT, UR21, 0x200, URZ ;  /* 0x0000020015208890 */ /* 0x000fe2000fffe0ff */
[----:B------:R-:W-:Y:S01]  /*4900*/  @!P1 IADD3 R8, P0, PT, R16, 0x580, RZ ;  /* 0x0000058010089810 */ /* 0x000fe20007f1e0ff */
[----:B------:R-:W-:Y:S01]  /*4910*/  VOTEU.ALL UP0, P1 ;  /* 0x0000000000ff7886 */ /* 0x000fe20000800000 */
[----:B------:R-:W-:Y:S03]  /*4920*/  UPRMT UR6, UR47, 0x654, UR33 ;  /* 0x000006542f067896 */ /* 0x000fe60008000021 */
[----:B------:R-:W-:Y:S02]  /*4930*/  @!P1 IMAD.X R6, RZ, RZ, R17, P0 ;  /* 0x000000ffff069224 */ /* 0x000fe400000e0611 */
[----:B------:R-:W-:Y:S02]  /*4940*/  IMAD.U32 R10, RZ, RZ, UR5 ;  /* 0x00000005ff0a7e24 */ /* 0x000fe4000f8e00ff */
[----:B------:R-:W-:Y:S03]  /*4950*/  IMAD.U32 R11, RZ, RZ, UR4 ;  /* 0x00000004ff0b7e24 */ /* 0x000fe6000f8e00ff */
[----:B------:R-:W-:Y:S02]  /*4960*/  @!P1 R2UR UR4, R10 ;  /* 0x000000000a0492ca */ /* 0x000fe400000e0000 */
[----:B------:R-:W-:Y:S11]  /*4970*/  @!P1 R2UR UR5, R11 ;  /* 0x000000000b0592ca */ /* 0x000ff600000e0000 */
[----:B------:R-:W-:Y:S02]  /*4980*/  @!UPT UIADD3 URZ, UPT, UPT, URZ, URZ, URZ ;  /* 0x000000fffffff290 */ /* 0x000fe4000fffe0ff */
[----:B------:R2:W-:Y:S01]  /*4990*/  @!UP0 UTMALDG.3D [UR32], [UR4], desc[UR8] ;  /* 0x00000820040085b4 */ /* 0x0005e20008011000 */
[----:B------:R2:W-:Y:S01]  /*49a0*/  @!P1 SYNCS.ARRIVE.TRANS64.RED.A0TR RZ, [UR21+0x30], R0 ;  /* 0x00003000ffff99a7 */ /* 0x0005e20008300415 */
[----:B------:R-:W-:Y:S01]  /*49b0*/  SYNCS.ARRIVE.TRANS64.RED.A1T0 RZ, [UR6], RZ ;  /* 0x000000ffffff79a7 */ /* 0x000fe20008100406 */
[----:B------:R-:W3:Y:S02]  /*49c0*/  SYNCS.PHASECHK.TRANS64.TRYWAIT P2, [UR21+0x58], R9 ;  /* 0x00005809ff0075a7 */ /* 0x000ee40008041115 */
[----:B--23--:R-:W-:Y:S05]  /*49d0*/  @!P2 BRA `(.L_x_81) ;  /* 0x000000500070a947 */ /* 0x00cfea0003800000 */
.L_x_167:
        /* <DEDUP_REMOVED lines=8> */
[----:B------:R-:W-:Y:S01]  /*4a60*/  @!UP0 UIADD3 UR24, UPT, UPT, UR21, 0x2200, URZ ;  /* 0x0000220015188890 */ /* 0x000fe2000fffe0ff */
[----:B------:R-:W-:Y:S01]  /*4a70*/  VOTEU.ALL UP0, P1 ;  /* 0x0000000000ff7886 */ /* 0x000fe20000800000 */
[----:B------:R-:W-:Y:S01]  /*4a80*/  UMOV UR27, UR35 ;  /* 0x00000023001b7c82 */ /* 0x000fe20008000000 */
[----:B------:R-:W-:Y:S02]  /*4a90*/  UMOV UR28, UR36 ;  /* 0x00000024001c7c82 */ /* 0x000fe40008000000 */
[----:B------:R-:W-:Y:S01]  /*4aa0*/  IMAD.U32 R10, RZ, RZ, UR5 ;  /* 0x00000005ff0a7e24 */ /* 0x000fe2000f8e00ff */
[----:B------:R-:W-:Y:S01]  /*4ab0*/  UPRMT UR6, UR47, 0x654, UR25 ;  /* 0x000006542f067896 */ /* 0x000fe20008000019 */
[----:B------:R-:W-:Y:S02]  /*4ac0*/  IMAD.U32 R11, RZ, RZ, UR4 ;  /* 0x00000004ff0b7e24 */ /* 0x000fe4000f8e00ff */
[----:B------:R-:W-:Y:S01]  /*4ad0*/  @!P1 IMAD.X R6, RZ, RZ, R17, P0 ;  /* 0x000000ffff069224 */ /* 0x000fe200000e0611 */
        /* <DEDUP_REMOVED lines=8> */
.L_x_169:
[----:B------:R-:W-:Y:S01]  /*4b60*/  @!P1 R2UR UR5, R8 ;  /* 0x00000000080592ca */ /* 0x000fe200000e0000 */
[----:B------:R-:W-:Y:S01]  /*4b70*/  VOTEU.ALL UP0, P1 ;  /* 0x0000000000ff7886 */ /* 0x000fe20000800000 */
[----:B------:R-:W-:Y:S01]  /*4b80*/  @!P1 R2UR UR4, R6 ;  /* 0x00000000060492ca */ /* 0x000fe200000e0000 */
[----:B--2---:R-:W-:Y:S01]  /*4b90*/  @!P1 IMAD.MOV.U32 R0, RZ, RZ, 0x2000 ;  /* 0x00002000ff009424 */ /* 0x004fe200078e00ff */
[----:B------:R-:W-:Y:S01]  /*4ba0*/  UMOV UR8, 0x0 ;  /* 0x0000000000087882 */ /* 0x000fe20000000000 */
[----:B------:R-:W-:Y:S01]  /*4bb0*/  UMOV UR9, 0x10000000 ;  /* 0x1000000000097882 */ /* 0x000fe20000000000 */
[----:B------:R-:W-:Y:S01]  /*4bc0*/  @!UP0 UIADD3 UR18, UPT, UPT, UR34, 0x40, URZ ;  /* 0x0000004022128890 */ /* 0x000fe2000fffe0ff */
[----:B------:R-:W-:Y:S01]  /*4bd0*/  VIADD R14, R14, 0x1 ;  /* 0x000000010e0e7836 */ /* 0x000fe20000000000 */
[----:B------:R-:W-:Y:S01]  /*4be0*/  @!UP0 UIADD3 UR16, UPT, UPT, UR21, 0x4200, URZ ;  /* 0x0000420015108890 */ /* 0x000fe2000fffe0ff */
[----:B------:R-:W-:Y:S01]  /*4bf0*/  VOTEU.ALL UP0, P1 ;  /* 0x0000000000ff7886 */ /* 0x000fe20000800000 */
[----:B------:R-:W-:Y:S01]  /*4c00*/  UMOV UR19, UR35 ;  /* 0x0000002300137c82 */ /* 0x000fe20008000000 */
[----:B------:R-:W-:Y:S02]  /*4c10*/  UMOV UR20, UR36 ;  /* 0x0000002400147c82 */ /* 0x000fe40008000000 */
[----:B------:R-:W-:Y:S01]  /*4c20*/  IMAD.U32 R10, RZ, RZ, UR5 ;  /* 0x00000005ff0a7e24 */ /* 0x000fe2000f8e00ff */
[----:B------:R-:W-:Y:S01]  /*4c30*/  UPRMT UR6, UR47, 0x654, UR17 ;  /* 0x000006542f067896 */ /* 0x000fe20008000011 */
        /* <DEDUP_REMOVED lines=9> */
.L_x_171:
[----:B------:R-:W-:Y:S01]  /*4cd0*/  @!P1 IADD3 R6, P0, PT, R16, 0x580, RZ ;  /* 0x0000058010069810 */ /* 0x000fe20007f1e0ff */
[----:B------:R-:W-:Y:S01]  /*4ce0*/  VOTEU.ALL UP0, P1 ;  /* 0x0000000000ff7886 */ /* 0x000fe20000800000 */
[----:B------:R-:W-:Y:S01]  /*4cf0*/  UMOV UR6, 0x0 ;  /* 0x0000000000067882 */ /* 0x000fe20000000000 */
[----:B------:R-:W-:Y:S01]  /*4d00*/  UMOV UR7, 0x10000000 ;  /* 0x1000000000077882 */ /* 0x000fe20000000000 */
[----:B------:R-:W-:Y:S01]  /*4d10*/  @!P1 R2UR UR5, R6 ;  /* 0x00000000060592ca */ /* 0x000fe200000e0000 */
[----:B--2---:R-:W-:Y:S01]  /*4d20*/  @!P1 IMAD.X R0, RZ, RZ, R17, P0 ;  /* 0x000000ffff009224 */ /* 0x004fe200000e0611 */
[----:B------:R-:W-:Y:S01]  /*4d30*/  @!UP0 UIADD3 UR10, UPT, UPT, UR34, 0x60, URZ ;  /* 0x00000060220a8890 */ /* 0x000fe2000fffe0ff */
[----:B------:R-:W-:Y:S01]  /*4d40*/  R2UR UR16, R82 ;  /* 0x00000000521072ca */ /* 0x000fe200000e0000 */
[----:B------:R-:W-:Y:S01]  /*4d50*/  @!UP0 UIADD3 UR8, UPT, UPT, UR21, 0x6200, URZ ;  /* 0x0000620015088890 */ /* 0x000fe2000fffe0ff */
[----:B------:R-:W-:Y:S01]  /*4d60*/  ISETP.NE.AND P0, PT, R14, 0x2, PT ;  /* 0x000000020e00780c */ /* 0x000fe20003f05270 */
[----:B------:R-:W-:Y:S01]  /*4d70*/  @!UP0 UIADD3 UR9, UPT, UPT, UR21, 0x48, URZ ;  /* 0x0000004815098890 */ /* 0x000fe2000fffe0ff */
[----:B------:R-:W-:Y:S01]  /*4d80*/  @!P1 R2UR UR4, R0 ;  /* 0x00000000000492ca */ /* 0x000fe200000e0000 */
[----:B------:R-:W-:Y:S01]  /*4d90*/  VOTEU.ALL UP0, P1 ;  /* 0x0000000000ff7886 */ /* 0x000fe20000800000 */
[----:B------:R-:W-:Y:S01]  /*4da0*/  UMOV UR11, UR35 ;  /* 0x00000023000b7c82 */ /* 0x000fe20008000000 */
[----:B------:R-:W-:Y:S01]  /*4db0*/  UMOV UR12, UR36 ;  /* 0x00000024000c7c82 */ /* 0x000fe20008000000 */
[----:B------:R-:W-:Y:S01]  /*4dc0*/  SEL R0, RZ, 0x1, P0 ;  /* 0x00000001ff007807 */ /* 0x000fe20000000000 */
[----:B------:R-:W-:Y:S01]  /*4dd0*/  UIADD3 UR20, UPT, UPT, UR13, UR63, URZ ;  /* 0x0000003f0d147290 */ /* 0x000fe2000fffe0ff */
[----:B------:R-:W-:Y:S01]  /*4de0*/  IMAD.U32 R8, RZ, RZ, UR5 ;  /* 0x00000005ff087e24 */ /* 0x000fe2000f8e00ff */
[----:B------:R-:W-:Y:S01]  /*4df0*/  LOP3.LUT R15, R15, 0x1, RZ, 0x3c, !PT ;  /* 0x000000010f0f7812 */ /* 0x000fe200078e3cff */
[----:B------:R-:W-:Y:S01]  /*4e00*/  UPLOP3.LUT UP3, UPT, UPT, UPT, UPT, 0x80, 0x8 ;  /* 0x000000000008789c */ /* 0x000fe20003f6f070 */
[----:B------:R-:W-:Y:S01]  /*4e10*/  LOP3.LUT R13, R13, R0, RZ, 0x3c, !PT ;  /* 0x000000000d0d7212 */ /* 0x000fe200078e3cff */
[----:B------:R-:W-:Y:S01]  /*4e20*/  UIADD3 UR16, UPT, UPT, UR14, UR16, URZ ;  /* 0x000000100e107290 */ /* 0x000fe2000fffe0ff */
[----:B------:R-:W-:Y:S01]  /*4e30*/  SEL R14, R14, RZ, P0 ;  /* 0x000000ff0e0e7207 */ /* 0x000fe20000000000 */
[----:B------:R-:W-:Y:S01]  /*4e40*/  UMOV UR36, UR29 ;  /* 0x0000001d00247c82 */ /* 0x000fe20008000000 */
[----:B------:R-:W-:Y:S01]  /*4e50*/  IMAD.U32 R9, RZ, RZ, UR4 ;  /* 0x00000004ff097e24 */ /* 0x000fe2000f8e00ff */
[----:B------:R-:W-:Y:S04]  /*4e60*/  @!P1 R2UR UR4, R8 ;  /* 0x00000000080492ca */ /* 0x000fe800000e0000 */
[----:B------:R-:W-:Y:S11]  /*4e70*/  @!P1 R2UR UR5, R9 ;  /* 0x00000000090592ca */ /* 0x000ff600000e0000 */
[----:B------:R-:W-:Y:S02]  /*4e80*/  @!UPT UIADD3 URZ, UPT, UPT, URZ, URZ, URZ ;  /* 0x000000fffffff290 */ /* 0x000fe4000fffe0ff */
[----:B------:R2:W-:Y:S01]  /*4e90*/  @!UP0 UTMALDG.3D [UR8], [UR4], desc[UR6] ;  /* 0x00000608040085b4 */ /* 0x0005e20008011000 */
[----:B------:R2:W-:Y:S01]  /*4ea0*/  @!P1 SYNCS.ARRIVE.TRANS64.RED.A0TR RZ, [UR21+0x48], R7 ;  /* 0x00004807ffff99a7 */ /* 0x0005e20008300415 */
[----:B------:R-:W-:Y:S01]  /*4eb0*/  SYNCS.ARRIVE.TRANS64.RED.A1T0 RZ, [UR37], RZ ;  /* 0x000000ffffff79a7 */ /* 0x000fe20008100425 */
[----:B------:R-:W-:Y:S05]  /*4ec0*/  BRA.U UP1, `(.L_x_84) ;  /* 0xfffffff101687547 */ /* 0x000fea000b83ffff */
[----:B------:R-:W-:-:S04]  /*4ed0*/  SHF.L.U32 R3, R15, 0x1f, RZ ;  /* 0x0000001f0f037819 */ /* 0x000fc800000006ff */
[----:B------:R-:W3:Y:S02]  /*4ee0*/  SYNCS.PHASECHK.TRANS64.TRYWAIT P0, [UR21+0x50], R3 ;  /* 0x00005003ff0075a7 */ /* 0x000ee40008001115 */
[----:B---3--:R-:W-:Y:S05]  /*4ef0*/  @!P0 BRA `(.L_x_85) ;  /* 0x0000004c00708947 */ /* 0x008fea0003800000 */
.L_x_173:
[----:B------:R-:W4:Y:S02]  /*4f00*/  SYNCS.PHASECHK.TRANS64.TRYWAIT P0, [UR21+0x58], R3 ;  /* 0x00005803ff0075a7 */ /* 0x000f240008001115 */
[----:B----4-:R-:W-:Y:S05]  /*4f10*/  @!P0 BRA `(.L_x_86) ;  /* 0x0000004c00808947 */ /* 0x010fea0003800000 */
.L_x_175:
[----:B------:R-:W4:Y:S02]  /*4f20*/  SYNCS.PHASECHK.TRANS64.TRYWAIT P0, [UR21+0x60], R3 ;  /* 0x00006003ff0075a7 */ /* 0x000f240008001115 */
[----:B----4-:R-:W-:Y:S05]  /*4f30*/  @!P0 BRA `(.L_x_87) ;  /* 0x0000004c00908947 */ /* 0x010fea0003800000 */
.L_x_177:
[----:B---3--:R-:W-:-:S07]  /*4f40*/  MOV R0, UR21 ;  /* 0x0000001500007c02 */ /* 0x008fce0008000f00 */
.L_x_88:
[----:B---3--:R-:W-:-:S04]  /*4f50*/  SHF.L.U32 R3, R15, 0x1f, RZ ;  /* 0x0000001f0f037819 */ /* 0x008fc800000006ff */
[----:B------:R3:W4:Y:S03]  /*4f60*/  SYNCS.PHASECHK.TRANS64.TRYWAIT P0, [R0+URZ+0x68], R3 ;  /* 0x00006803000075a7 */ /* 0x00072600080011ff */
[----:B----4-:R-:W-:Y:S05]  /*4f70*/  @!P0 NANOSLEEP.SYNCS 0x989680 ;  /* 0x009896800000895d */ /* 0x010fea0003900000 */
[----:B------:R-:W4:Y:S02]  /*4f80*/  @!P0 SYNCS.PHASECHK.TRANS64 P0, [R0+URZ+0x68], R3 ;  /* 0x00006803000085a7 */ /* 0x000f2400080010ff */
[----:B-12-4-:R-:W-:Y:S05]  /*4f90*/  @P0 EXIT ;  /* 0x000000000000094d */ /* 0x016fea0003800000 */
[----:B------:R-:W-:Y:S05]  /*4fa0*/  BRA `(.L_x_88) ;  /* 0xfffffffc00e87947 */ /* 0x000fea000383ffff */
.L_x_73:
[----:B------:R-:W-:-:S06]  /*4fb0*/  UISETP.GE.AND UP0, UPT, UR17, 0x4, UPT ;  /* 0x000000041100788c */ /* 0x000fcc000bf06270 */
[----:B------:R-:W-:-:S13]  /*4fc0*/  PLOP3.LUT P0, PT, PT, PT, UP0, 0x80, 0x8 ;  /* 0x000000000008781c */ /* 0x000fda0003f0f008 */
[----:B------:R-:W-:Y:S05]  /*4fd0*/  @!P0 EXIT ;  /* 0x000000000000894d */ /* 0x000fea0003800000 */
[----:B------:R-:W-:Y:S01]  /*4fe0*/  BAR.SYNC.DEFER_BLOCKING 0x6, 0xa0 ;  /* 0x0182800000007b1d */ /* 0x000fe20000010000 */
[C---:B------:R-:W-:Y:S01]  /*4ff0*/  IMAD.SHL.U32 R2, R94.reuse, 0x20, RZ ;  /* 0x000000205e027824 */ /* 0x040fe200078e00ff */
[C---:B------:R-:W-:Y:S01]  /*5000*/  SHF.L.U32 R37, R94.reuse, 0x10, RZ ;  /* 0x000000105e257819 */ /* 0x040fe200000006ff */
[C---:B------:R-:W-:Y:S01]  /*5010*/  IMAD.SHL.U32 R93, R94.reuse, 0x4, RZ ;  /* 0x000000045e5d7824 */ /* 0x040fe200078e00ff */
[----:B------:R-:W-:Y:S01]  /*5020*/  LOP3.LUT R95, R94, 0x60, RZ, 0xc0, !PT ;  /* 0x000000605e5f7812 */ /* 0x000fe200078ec0ff */
[----:B------:R-:W-:Y:S01]  /*5030*/  HFMA2 R86, -RZ, RZ, 0, 0 ;  /* 0x00000000ff567431 */ /* 0x000fe200000001ff */
[----:B------:R-:W-:Y:S02]  /*5040*/  UMOV UR44, 0x400 ;  /* 0x00000400002c7882 */ /* 0x000fe40000000000 */
[----:B------:R-:W1:Y:S01]  /*5050*/  LDC.64 R78, c[0x0][0x8b0] ;  /* 0x00022c00ff4e7b82 */ /* 0x000e620000000a00 */
[----:B------:R-:W-:Y:S01]  /*5060*/  ULEA UR44, UR47, UR44, 0x18 ;  /* 0x0000002c2f2c7291 */ /* 0x000fe2000f8ec0ff */
[----:B------:R-:W-:Y:S01]  /*5070*/  LOP3.LUT R6, R2, 0xc0, RZ, 0xc0, !PT ;  /* 0x000000c002067812 */ /* 0x000fe200078ec0ff */
[----:B------:R-:W2:Y:S01]  /*5080*/  LDCU.64 UR6, c[0x0][0x890] ;  /* 0x00011200ff0677ac */ /* 0x000ea20008000a00 */
[----:B------:R-:W-:Y:S01]  /*5090*/  LOP3.LUT R92, R94, 0x2, RZ, 0xc0, !PT ;  /* 0x000000025e5c7812 */ /* 0x000fe200078ec0ff */
[----:B------:R-:W-:Y:S01]  /*50a0*/  IMAD.MOV.U32 R90, RZ, RZ, 0x1 ;  /* 0x00000001ff5a7424 */ /* 0x000fe200078e00ff */
[----:B------:R-:W-:Y:S01]  /*50b0*/  LOP3.LUT R93, R6, 0x18, R93, 0xf8, !PT ;  /* 0x00000018065d7812 */ /* 0x000fe200078ef85d */
[----:B------:R-:W-:Y:S01]  /*50c0*/  UIADD3 UR4, UPT, UPT, UR44, 0x200, URZ ;  /* 0x000002002c047890 */ /* 0x000fe2000fffe0ff */
[----:B------:R-:W3:Y:S01]  /*50d0*/  LDC.64 R76, c[0x0][0x8a8] ;  /* 0x00022a00ff4c7b82 */ /* 0x000ee20000000a00 */
[----:B------:R-:W-:Y:S01]  /*50e0*/  LOP3.LUT R37, R37, 0x600000, RZ, 0xc0, !PT ;  /* 0x0060000025257812 */ /* 0x000fe200078ec0ff */
[----:B------:R-:W-:Y:S01]  /*50f0*/  IMAD.MOV.U32 R36, RZ, RZ, RZ ;  /* 0x000000ffff247224 */ /* 0x000fe200078e00ff */
[----:B------:R-:W-:-:S02]  /*5100*/  LOP3.LUT R93, R93, 0xf20, R2, 0xf8, !PT ;  /* 0x00000f205d5d7812 */ /* 0x000fc400078ef802 */
[----:B------:R-:W-:Y:S01]  /*5110*/  CS2R R88, SRZ ;  /* 0x0000000000587805 */ /* 0x000fe2000001ff00 */
[----:B------:R-:W-:Y:S01]  /*5120*/  IMAD.U32 R84, RZ, RZ, UR4 ;  /* 0x00000004ff547e24 */ /* 0x000fe2000f8e00ff */
[----:B------:R-:W-:Y:S01]  /*5130*/  LOP3.LUT R94, R94, 0x4, RZ, 0xc0, !PT ;  /* 0x000000045e5e7812 */ /* 0x000fe200078ec0ff */
[----:B------:R-:W4:Y:S01]  /*5140*/  LDCU UR60, c[0x0][0x370] ;  /* 0x00006e00ff3c77ac */ /* 0x000f220008000800 */
[----:B------:R-:W4:Y:S02]  /*5150*/  LDS R0, [UR44+0x130] ;  /* 0x0001302cff007984 */ /* 0x000f240008000800 */
[----:B------:R-:W-:Y:S01]  /*5160*/  LEA R93, R93, R84, 0x1 ;  /* 0x000000545d5d7211 */ /* 0x000fe200078e08ff */
[----:B------:R-:W1:Y:S01]  /*5170*/  LDCU UR43, c[0x0][0xb0c] ;  /* 0x00016180ff2b77ac */ /* 0x000e620008000800 */
[----:B--2---:R-:W-:Y:S01]  /*5180*/  IMAD.U32 R97, RZ, RZ, UR6 ;  /* 0x00000006ff617e24 */ /* 0x004fe2000f8e00ff */
[----:B------:R-:W-:Y:S02]  /*5190*/  MOV R96, UR7 ;  /* 0x0000000700607c02 */ /* 0x000fe40008000f00 */
[--C-:B------:R-:W-:Y:S01]  /*51a0*/  IMAD R92, R92, -0x10, R93.reuse ;  /* 0xfffffff05c5c7824 */ /* 0x100fe200078e025d */
[----:B------:R-:W2:Y:S01]  /*51b0*/  LDCU UR39, c[0x0][0xb30] ;  /* 0x00016600ff2777ac */ /* 0x000ea20008000800 */
[----:B------:R-:W-:Y:S01]  /*51c0*/  IMAD R91, R94, -0x10, R93 ;  /* 0xfffffff05e5b7824 */ /* 0x000fe200078e025d */
[----:B------:R-:W1:Y:S01]  /*51d0*/  LDCU.64 UR54, c[0x0][0x888] ;  /* 0x00011100ff3677ac */ /* 0x000e620008000a00 */
[----:B------:R-:W1:Y:S01]  /*51e0*/  LDCU.64 UR40, c[0x0][0xb28] ;  /* 0x00016500ff2877ac */ /* 0x000e620008000a00 */
[----:B------:R-:W1:Y:S01]  /*51f0*/  LDCU.128 UR56, c[0x0][0xb10] ;  /* 0x00016200ff3877ac */ /* 0x000e620008000c00 */
[----:B------:R-:W1:Y:S01]  /*5200*/  LDCU UR53, c[0x0][0x374] ;  /* 0x00006e80ff3577ac */ /* 0x000e620008000800 */
[----:B------:R-:W-:Y:S01]  /*5210*/  UMOV UR52, URZ ;  /* 0x000000ff00347c82 */ /* 0x000fe20008000000 */
[----:B------:R-:W-:Y:S01]  /*5220*/  UMOV UR46, URZ ;  /* 0x000000ff002e7c82 */ /* 0x000fe20008000000 */
[----:B-1234-:R-:W-:-:S07]  /*5230*/  IMAD.IADD R37, R0, 0x1, R37 ;  /* 0x0000000100257824 */ /* 0x01efce00078e0225 */
.L_x_132:
[----:B------:R-:W-:Y:S02]  /*5240*/  LEA R3, R86, UR44, 0x3 ;  /* 0x0000002c56037c11 */ /* 0x000fe4000f8e18ff */
[----:B------:R-:W-:Y:S02]  /*5250*/  SHF.L.U32 R0, R88, 0x1f, RZ ;  /* 0x0000001f58007819 */ /* 0x000fe400000006ff */
[----:B------:R-:W-:Y:S02]  /*5260*/  LEA R5, R86, UR44, 0x4 ;  /* 0x0000002c56057c11 */ /* 0x000fe4000f8e20ff */
[----:B-1----:R-:W1:Y:S02]  /*5270*/  SYNCS.PHASECHK.TRANS64.TRYWAIT P0, [R3+URZ+0x80], R0 ;  /* 0x00008000030075a7 */ /* 0x002e6400080011ff */
[----:B-12---:R-:W-:Y:S05]  /*5280*/  @!P0 BRA `(.L_x_89) ;  /* 0x0000004800d48947 */ /* 0x006fea0003800000 */
.L_x_178:
        /* <DEDUP_REMOVED lines=11> */
[----:B------:R-:W-:Y:S01]  /*5340*/  PLOP3.LUT P0, PT, PT, PT, UP1, 0x80, 0x8 ;  /* 0x000000000008781c */ /* 0x000fe20003f0f018 */
[----:B------:R-:W-:Y:S11]  /*5350*/  UP2UR UR62, UPR, URZ, 0x2 ;  /* 0x00000002ff3e7883 */ /* 0x000ff60008000000 */
[----:B------:R-:W-:Y:S01]  /*5360*/  @!UPT UIADD3 URZ, UPT, UPT, URZ, URZ, URZ ;  /* 0x000000fffffff290 */ /* 0x000fe2000fffe0ff */
[----:B-1----:R-:W-:Y:S02]  /*5370*/  @P0 SHF.R.U32.HI R0, RZ, 0x10, R5 ;  /* 0x00000010ff000819 */ /* 0x002fe40000011605 */
        /* <DEDUP_REMOVED lines=12> */
[----:B------:R-:W2:Y:S01]  /*5440*/  LDCU UR12, c[0x0][0xb20] ;  /* 0x00016400ff0c77ac */ /* 0x000ea20008000800 */
[----:B------:R-:W-:Y:S02]  /*5450*/  UIMAD.WIDE.U32 UR4, UR53, UR59, URZ ;  /* 0x0000003b350472a5 */ /* 0x000fe4000f8e00ff */
[----:B------:R-:W-:Y:S02]  /*5460*/  UIMAD.WIDE.U32 UR6, UR60, UR56, URZ ;  /* 0x000000383c0672a5 */ /* 0x000fe4000f8e00ff */
[----:B------:R-:W-:Y:S02]  /*5470*/  UISETP.NE.AND UP0, UPT, UR58, 0x1, UPT ;  /* 0x000000013a00788c */ /* 0x000fe4000bf05270 */
[----:B------:R-:W-:Y:S02]  /*5480*/  UIMAD.WIDE.U32 UR8, UR37, UR59, URZ ;  /* 0x0000003b250872a5 */ /* 0x000fe4000f8e00ff */
[----:B------:R-:W-:Y:S02]  /*5490*/  UIMAD.WIDE.U32 UR10, UR38, UR56, URZ ;  /* 0x00000038260a72a5 */ /* 0x000fe4000f8e00ff */
[----:B------:R-:W-:Y:S02]  /*54a0*/  UISETP.NE.AND UP1, UPT, UR43, 0x1, UPT ;  /* 0x000000012b00788c */ /* 0x000fe4000bf25270 */
[----:B------:R-:W-:Y:S01]  /*54b0*/  UISETP.NE.AND UP2, UPT, UR42, 0x1, UPT ;  /* 0x000000012a00788c */ /* 0x000fe2000bf45270 */
[----:B------:R-:W-:Y:S02]  /*54c0*/  UMOV UR4, UR5 ;  /* 0x0000000500047c82 */ /* 0x000fe40008000000 */
[----:B--2---:R-:W-:Y:S03]  /*54d0*/  USHF.R.U32.HI UR5, URZ, UR12, UR4 ;  /* 0x0000000cff057299 */ /* 0x004fe60008011604 */
[----:B------:R-:W-:Y:S02]  /*54e0*/  UMOV UR4, UR7 ;  /* 0x0000000700047c82 */ /* 0x000fe40008000000 */
[----:B------:R-:W-:Y:S02]  /*54f0*/  USHF.R.U32.HI UR7, URZ, UR57, UR4 ;  /* 0x00000039ff077299 */ /* 0x000fe40008011604 */
[----:B------:R-:W-:Y:S02]  /*5500*/  USEL UR4, UR53, UR5, !UP0 ;  /* 0x0000000535047287 */ /* 0x000fe4000c000000 */
[----:B------:R-:W-:Y:S01]  /*5510*/  USEL UR7, UR60, UR7, !UP1 ;  /* 0x000000073c077287 */ /* 0x000fe2000c800000 */
[----:B------:R-:W-:Y:S01]  /*5520*/  UMOV UR5, UR9 ;  /* 0x0000000900057c82 */ /* 0x000fe20008000000 */
[----:B------:R-:W-:Y:S02]  /*5530*/  UIMAD.WIDE.U32 UR8, UR4, UR40, URZ ;  /* 0x00000028040872a5 */ /* 0x000fe4000f8e00ff */
[----:B------:R-:W-:Y:S03]  /*5540*/  USHF.R.U32.HI UR6, URZ, UR12, UR5 ;  /* 0x0000000cff067299 */ /* 0x000fe60008011605 */
[----:B------:R-:W-:Y:S01]  /*5550*/  UMOV UR5, UR11 ;  /* 0x0000000b00057c82 */ /* 0x000fe20008000000 */
[----:B------:R-:W-:Y:S02]  /*5560*/  UIMAD.WIDE.U32 UR10, UR7, UR40, URZ ;  /* 0x00000028070a72a5 */ /* 0x000fe4000f8e00ff */
[----:B------:R-:W-:Y:S02]  /*5570*/  USHF.R.U32.HI UR12, URZ, UR57, UR5 ;  /* 0x00000039ff0c7299 */ /* 0x000fe40008011605 */
[----:B------:R-:W-:Y:S01]  /*5580*/  USEL UR6, UR37, UR6, !UP0 ;  /* 0x0000000625067287 */ /* 0x000fe2000c000000 */
[----:B------:R-:W-:Y:S02]  /*5590*/  UMOV UR5, UR9 ;  /* 0x0000000900057c82 */ /* 0x000fe40008000000 */
[----:B------:R-:W-:Y:S01]  /*55a0*/  UMOV UR10, UR11 ;  /* 0x0000000b000a7c82 */ /* 0x000fe20008000000 */
[----:B------:R-:W-:Y:S02]  /*55b0*/  @UP2 USHF.R.U32.HI UR4, URZ, UR41, UR5 ;  /* 0x00000029ff042299 */ /* 0x000fe40008011605 */
[----:B------:R-:W-:Y:S02]  /*55c0*/  @UP2 USHF.R.U32.HI UR7, URZ, UR41, UR10 ;  /* 0x00000029ff072299 */ /* 0x000fe4000801160a */
[----:B------:R-:W-:Y:S02]  /*55d0*/  UIMAD UR4, UR42, UR4, URZ ;  /* 0x000000042a0472a4 */ /* 0x000fe4000f8e02ff */
        /* <DEDUP_REMOVED lines=8> */
[----:B------:R-:W-:Y:S02]  /*5660*/  USEL UR11, UR6, UR4, !UP2 ;  /* 0x00000004060b7287 */ /* 0x000fe4000d000000 */
[----:B------:R-:W-:Y:S02]  /*5670*/  UIADD3 UR8, UPT, UPT, -UR5, URZ, URZ ;  /* 0x000000ff05087290 */ /* 0x000fe4000fffe1ff */
[----:B------:R-:W-:Y:S01]  /*5680*/  UIADD3 UR10, UPT, UPT, -UR11, URZ, URZ ;  /* 0x000000ff0b0a7290 */ /* 0x000fe2000fffe1ff */
[----:B------:R-:W-:Y:S01]  /*5690*/  @!UP0 UMOV UR4, UR9 ;  /* 0x0000000900048c82 */ /* 0x000fe20008000000 */
[----:B------:R-:W-:Y:S02]  /*56a0*/  UIADD3 UR9, UPT, UPT, -UR6, URZ, URZ ;  /* 0x000000ff06097290 */ /* 0x000fe4000fffe1ff */
[----:B------:R-:W-:Y:S02]  /*56b0*/  @!UP0 USHF.R.U32.HI UR4, URZ, UR41, UR4 ;  /* 0x00000029ff048299 */ /* 0x000fe40008011604 */
[----:B------:R-:W-:Y:S02]  /*56c0*/  UIMAD UR10, UR42, UR10, UR6 ;  /* 0x0000000a2a0a72a4 */ /* 0x000fe4000f8e0206 */
[----:B------:R-:W-:Y:S04]  /*56d0*/  @!UP0 USEL UR4, UR5, UR4, !UP2 ;  /* 0x0000000405048287 */ /* 0x000fe8000d000000 */
[----:B------:R-:W-:Y:S02]  /*56e0*/  @!UP0 UIMAD UR10, UR7, UR10, UR4 ;  /* 0x0000000a070a82a4 */ /* 0x000fe4000f8e0204 */
[----:B------:R-:W-:Y:S02]  /*56f0*/  @!UP0 UIADD3 UR11, UPT, UPT, UR11, -UR4, URZ ;  /* 0x800000040b0b8290 */ /* 0x000fe4000fffe0ff */
[----:B------:R-:W-:Y:S02]  /*5700*/  UIMAD UR7, UR43, UR8, UR38 ;  /* 0x000000082b0772a4 */ /* 0x000fe4000f8e0226 */
[----:B------:R-:W-:Y:S02]  /*5710*/  @!UP0 UIMAD UR6, UR11, UR42, UR5 ;  /* 0x0000002a0b0682a4 */ /* 0x000fe4000f8e0205 */
[----:B------:R-:W-:Y:S01]  /*5720*/  UIMAD UR4, UR58, UR9, UR37 ;  /* 0x000000093a0472a4 */ /* 0x000fe2000f8e0225 */
[----:B------:R-:W-:Y:S02]  /*5730*/  @!UP0 UMOV UR5, UR10 ;  /* 0x0000000a00058c82 */ /* 0x000fe40008000000 */
[----:B------:R-:W-:Y:S02]  /*5740*/  UIMAD UR38, UR5, UR43, UR7 ;  /* 0x0000002b052672a4 */ /* 0x000fe4000f8e0207 */
[----:B------:R-:W-:Y:S11]  /*5750*/  UIMAD UR37, UR6, UR58, UR4 ;  /* 0x0000003a062572a4 */ /* 0x000ff6000f8e0204 */
[----:B------:R-:W-:Y:S01]  /*5760*/  @!UPT UIADD3 URZ, UPT, UPT, URZ, URZ, URZ ;  /* 0x000000fffffff290 */ /* 0x000fe2000fffe0ff */
.L_x_90:
[----:B------:R-:W-:Y:S01]  /*5770*/  UISETP.NE.AND UP0, UPT, UR39, 0x1, UPT ;  /* 0x000000012700788c */ /* 0x000fe2000bf05270 */
[----:B------:R-:W-:Y:S01]  /*5780*/  LOP3.LUT P0, RZ, R84, 0x1b0, RZ, 0xc0, !PT ;  /* 0x000001b054ff7812 */ /* 0x000fe2000780c0ff */
[----:B------:R-:W-:Y:S01]  /*5790*/  USHF.L.U32 UR50, UR16, 0x7, URZ ;  /* 0x0000000710327899 */ /* 0x000fe200080006ff */
[----:B------:R-:W-:Y:S01]  /*57a0*/  BSSY.RECONVERGENT B6, `(.L_x_91) ;  /* 0x0000034000067945 */ /* 0x000fe20003800200 */
[----:B------:R-:W-:Y:S01]  /*57b0*/  USHF.L.U32 UR49, UR20, 0x7, URZ ;  /* 0x0000000714317899 */ /* 0x000fe200080006ff */
[----:B------:R-:W-:Y:S06]  /*57c0*/  IADD3 R86, PT, PT, R86, 0x1, RZ ;  /* 0x0000000156567810 */ /* 0x000fec0007ffe0ff */
[----:B------:R-:W2:Y:S01]  /*57d0*/  @!UP0 LDCU.128 UR12, c[0x0][0xb10] ;  /* 0x00016200ff0c87ac */ /* 0x000ea20008000c00 */
[----:B------:R-:W3:Y:S01]  /*57e0*/  @!UP0 LDCU UR5, c[0x0][0xb0c] ;  /* 0x00016180ff0587ac */ /* 0x000ee20008000800 */
[----:B------:R-:W4:Y:S01]  /*57f0*/  @!UP0 LDCU UR10, c[0x0][0xb20] ;  /* 0x00016400ff0a87ac */ /* 0x000f220008000800 */
[----:B--2---:R-:W-:Y:S02]  /*5800*/  UIMAD.WIDE.U32 UR8, UR38, UR12, URZ ;  /* 0x0000000c260872a5 */ /* 0x004fe4000f8e00ff */
[----:B------:R-:W-:Y:S02]  /*5810*/  UIMAD.WIDE.U32 UR6, UR37, UR15, URZ ;  /* 0x0000000f250672a5 */ /* 0x000fe4000f8e00ff */
[----:B------:R-:W-:Y:S03]  /*5820*/  @!UP0 UISETP.NE.AND UP1, UPT, UR14, 0x1, UPT ;  /* 0x000000010e00888c */ /* 0x000fe6000bf25270 */
[----:B------:R-:W-:Y:S01]  /*5830*/  @!UP0 UMOV UR4, UR9 ;  /* 0x0000000900048c82 */ /* 0x000fe20008000000 */
[----:B---3--:R-:W-:Y:S02]  /*5840*/  @!UP0 UISETP.NE.AND UP2, UPT, UR5, 0x1, UPT ;  /* 0x000000010500888c */ /* 0x008fe4000bf45270 */
[----:B------:R-:W-:Y:S01]  /*5850*/  @!UP0 USHF.R.U32.HI UR4, URZ, UR13, UR4 ;  /* 0x0000000dff048299 */ /* 0x000fe20008011604 */
[----:B------:R-:W-:Y:S02]  /*5860*/  @!UP0 UMOV UR6, UR7 ;  /* 0x0000000700068c82 */ /* 0x000fe40008000000 */
[----:B----4-:R-:W-:Y:S02]  /*5870*/  @!UP0 USHF.R.U32.HI UR6, URZ, UR10, UR6 ;  /* 0x0000000aff068299 */ /* 0x010fe40008011606 */
[----:B------:R-:W-:Y:S02]  /*5880*/  @!UP0 USEL UR7, UR38, UR4, !UP2 ;  /* 0x0000000426078287 */ /* 0x000fe4000d000000 */
[----:B------:R-:W-:Y:S04]  /*5890*/  @!UP0 USEL UR6, UR37, UR6, !UP1 ;  /* 0x0000000625068287 */ /* 0x000fe8000c800000 */
[----:B------:R-:W-:Y:S02]  /*58a0*/  @!UP0 UIADD3 UR4, UPT, UPT, -UR7, UR6, URZ ;  /* 0x0000000607048290 */ /* 0x000fe4000fffe1ff */
[----:B------:R-:W-:Y:S02]  /*58b0*/  @!UP0 UIADD3 UR6, UPT, UPT, UR7, -UR6, URZ ;  /* 0x8000000607068290 */ /* 0x000fe4000fffe0ff */
[----:B------:R-:W-:Y:S02]  /*58c0*/  @!UP0 UIMAD UR38, UR4, UR5, UR38 ;  /* 0x00000005042682a4 */ /* 0x000fe4000f8e0226 */
[----:B------:R-:W-:Y:S01]  /*58d0*/  @!UP0 UIMAD UR37, UR6, UR14, UR37 ;  /* 0x0000000e062582a4 */ /* 0x000fe2000f8e0225 */
[----:B------:R-:W-:Y:S11]  /*58e0*/  @!P0 BRA `(.L_x_92) ;  /* 0x00000000007c8947 */ /* 0x000ff60003800000 */
[----:B------:R-:W2:Y:S01]  /*58f0*/  LDCU.64 UR8, c[0x4][0x80] ;  /* 0x01001000ff0877ac */ /* 0x000ea20008000a00 */
[----:B------:R-:W-:Y:S01]  /*5900*/  MOV R2, 0x0 ;  /* 0x0000000000027802 */ /* 0x000fe20000000f00 */
[----:B------:R-:W-:Y:S02]  /*5910*/  HFMA2 R12, -RZ, RZ, 0, 5.9604644775390625e-08 ;  /* 0x00000001ff0c7431 */ /* 0x000fe400000001ff */
[----:B------:R-:W-:Y:S01]  /*5920*/  IMAD.MOV.U32 R8, RZ, RZ, 0x70 ;  /* 0x00000070ff087424 */ /* 0x000fe200078e00ff */
[----:B------:R3:W4:Y:S01]  /*5930*/  LDC.64 R14, c[0x4][R2] ;  /* 0x01000000020e7b82 */ /* 0x0007220000000a00 */
[----:B------:R-:W1:Y:S01]  /*5940*/  LDCU.64 UR6, c[0x4][0x88] ;  /* 0x01001100ff0677ac */ /* 0x000e620008000a00 */
[----:B------:R-:W-:Y:S01]  /*5950*/  IMAD.MOV.U32 R13, RZ, RZ, RZ ;  /* 0x000000ffff0d7224 */ /* 0x000fe200078e00ff */
[----:B------:R-:W1:Y:S01]  /*5960*/  LDCU.64 UR4, c[0x4][0x8] ;  /* 0x01000100ff0477ac */ /* 0x000e620008000a00 */
[----:B--2---:R-:W-:Y:S01]  /*5970*/  MOV R5, UR9 ;  /* 0x0000000900057c02 */ /* 0x004fe20008000f00 */
[----:B------:R-:W-:Y:S01]  /*5980*/  IMAD.U32 R4, RZ, RZ, UR8 ;  /* 0x00000008ff047e24 */ /* 0x000fe2000f8e00ff */
[----:B-1----:R-:W-:Y:S01]  /*5990*/  MOV R7, UR7 ;  /* 0x0000000700077c02 */ /* 0x002fe20008000f00 */
[----:B------:R-:W-:Y:S01]  /*59a0*/  IMAD.U32 R6, RZ, RZ, UR6 ;  /* 0x00000006ff067e24 */ /* 0x000fe2000f8e00ff */
[----:B------:R-:W-:Y:S01]  /*59b0*/  MOV R11, UR5 ;  /* 0x00000005000b7c02 */ /* 0x000fe20008000f00 */
[----:B------:R-:W-:Y:S02]  /*59c0*/  IMAD.U32 R10, RZ, RZ, UR4 ;  /* 0x00000004ff0a7e24 */ /* 0x000fe4000f8e00ff */
[----:B------:R-:W-:Y:S07]  /*59d0*/  LEPC R20, `(.L_x_93) ;  /* 0x000000001014794e */ /* 0x000fee0000000000 */
[----:B---345:R-:W-:Y:S05]  /*59e0*/  CALL.ABS.NOINC R14 ;  /* 0x000000000e007343 */ /* 0x038fea0003c00000 */
.L_x_93:
[----:B------:R-:W1:Y:S01]  /*59f0*/  LDCU.64 UR8, c[0x4][0x80] ;  /* 0x01001000ff0877ac */ /* 0x000e620008000a00 */
[----:B------:R-:W2:Y:S01]  /*5a00*/  LDC.64 R2, c[0x4][R2] ;  /* 0x0100000002027b82 */ /* 0x000ea20000000a00 */
[----:B------:R-:W-:Y:S02]  /*5a10*/  HFMA2 R12, -RZ, RZ, 0, 5.9604644775390625e-08 ;  /* 0x00000001ff0c7431 */ /* 0x000fe400000001ff */
[----:B------:R-:W-:Y:S02]  /*5a20*/  IMAD.MOV.U32 R8, RZ, RZ, 0x70 ;  /* 0x00000070ff087424 */ /* 0x000fe400078e00ff */
[----:B------:R-:W-:Y:S01]  /*5a30*/  IMAD.MOV.U32 R13, RZ, RZ, RZ ;  /* 0x000000ffff0d7224 */ /* 0x000fe200078e00ff */
[----:B------:R-:W3:Y:S01]  /*5a40*/  LDCU.64 UR6, c[0x4][0x88] ;  /* 0x01001100ff0677ac */ /* 0x000ee20008000a00 */
[----:B------:R-:W4:Y:S01]  /*5a50*/  LDCU.64 UR4, c[0x4][0x8] ;  /* 0x01000100ff0477ac */ /* 0x000f220008000a00 */
[----:B-1----:R-:W-:Y:S02]  /*5a60*/  MOV R4, UR8 ;  /* 0x0000000800047c02 */ /* 0x002fe40008000f00 */
[----:B------:R-:W-:Y:S02]  /*5a70*/  MOV R5, UR9 ;  /* 0x0000000900057c02 */ /* 0x000fe40008000f00 */
[----:B---3--:R-:W-:Y:S01]  /*5a80*/  MOV R7, UR7 ;  /* 0x0000000700077c02 */ /* 0x008fe20008000f00 */
[----:B------:R-:W-:Y:S01]  /*5a90*/  IMAD.U32 R6, RZ, RZ, UR6 ;  /* 0x00000006ff067e24 */ /* 0x000fe2000f8e00ff */
[----:B----4-:R-:W-:Y:S01]  /*5aa0*/  MOV R11, UR5 ;  /* 0x00000005000b7c02 */ /* 0x010fe20008000f00 */
[----:B------:R-:W-:Y:S02]  /*5ab0*/  IMAD.U32 R10, RZ, RZ, UR4 ;  /* 0x00000004ff0a7e24 */ /* 0x000fe4000f8e00ff */
[----:B------:R-:W-:Y:S07]  /*5ac0*/  LEPC R20, `(.L_x_92) ;  /* 0x000000001014794e */ /* 0x000fee0000000000 */
[----:B--2---:R-:W-:Y:S05]  /*5ad0*/  CALL.ABS.NOINC R2 ;  /* 0x0000000002007343 */ /* 0x004fea0003c00000 */
.L_x_92:
[----:B------:R-:W-:Y:S05]  /*5ae0*/  BSYNC.RECONVERGENT B6 ;  /* 0x0000000000067941 */ /* 0x000fea0003800200 */
.L_x_91:
[----:B------:R-:W-:Y:S02]  /*5af0*/  R2UR UR6, R83 ;  /* 0x00000000530672ca */ /* 0x000fe400000e0000 */
[----:B------:R-:W-:Y:S02]  /*5b00*/  R2UR UR5, R97 ;  /* 0x00000000610572ca */ /* 0x000fe400000e0000 */
[----:B------:R-:W-:Y:S02]  /*5b10*/  R2UR UR4, R96 ;  /* 0x00000000600472ca */ /* 0x000fe400000e0000 */
[----:B------:R-:W-:Y:S02]  /*5b20*/  ISETP.NE.U32.AND P4, PT, R78, RZ, PT ;  /* 0x000000ff4e00720c */ /* 0x000fe40003f85070 */
[----:B------:R-:W-:Y:S02]  /*5b30*/  ISETP.NE.U32.AND P2, PT, RZ, UR54, PT ;  /* 0x00000036ff007c0c */ /* 0x000fe4000bf45070 */
[----:B------:R-:W-:Y:S02]  /*5b40*/  ISETP.NE.AND.EX P4, PT, R79, RZ, PT, P4 ;  /* 0x000000ff4f00720c */ /* 0x000fe40003f85340 */
[----:B------:R-:W-:Y:S01]  /*5b50*/  ISETP.NE.AND.EX P2, PT, RZ, UR55, PT, P2 ;  /* 0x00000037ff007c0c */ /* 0x000fe2000bf45320 */
[----:B------:R-:W-:Y:S02]  /*5b60*/  UISETP.NE.AND UP2, UPT, UR6, URZ, UPT ;  /* 0x000000ff0600728c */ /* 0x000fe4000bf45270 */
[----:B------:R-:W-:Y:S04]  /*5b70*/  UISETP.NE.U32.AND UP0, UPT, UR5, URZ, UPT ;  /* 0x000000ff0500728c */ /* 0x000fe8000bf05070 */
[----:B------:R-:W-:Y:S01]  /*5b80*/  UISETP.NE.AND.EX UP1, UPT, UR4, URZ, UPT, UP0 ;  /* 0x000000ff0400728c */ /* 0x000fe2000bf25300 */
[----:B------:R-:W-:Y:S01]  /*5b90*/  PLOP3.LUT P1, PT, PT, PT, UP2, 0x80, 0x8 ;  /* 0x000000000008781c */ /* 0x000fe20003f2f028 */
[----:B------:R-:W-:Y:S03]  /*5ba0*/  UPLOP3.LUT UP0, UPT, UPT, UPT, UPT, 0x40, 0x4 ;  /* 0x000000000004789c */ /* 0x000fe60003f0e870 */
[----:B------:R-:W-:Y:S06]  /*5bb0*/  @UP2 UPLOP3.LUT UP0, UPT, UPT, UPT, UP1, 0x80, 0x8 ;  /* 0x000000000008289c */ /* 0x000fec0003f0f010 */
[----:B------:R-:W-:Y:S01]  /*5bc0*/  PLOP3.LUT P0, PT, PT, PT, UP0, 0x80, 0x8 ;  /* 0x000000000008781c */ /* 0x000fe20003f0f008 */
[----:B------:R-:W-:Y:S01]  /*5bd0*/  @!UPT UIADD3 URZ, UPT, UPT, URZ, URZ, URZ ;  /* 0x000000fffffff290 */ /* 0x000fe2000fffe0ff */
[----:B------:R-:W-:Y:S11]  /*5be0*/  BRA.U !UP1, `(.L_x_94) ;  /* 0x0000000109407547 */ /* 0x000ff6000b800000 */
[----:B------:R-:W-:Y:S01]  /*5bf0*/  UISETP.NE.U32.AND UP0, UPT, UR54, URZ, UPT ;  /* 0x000000ff3600728c */ /* 0x000fe2000bf05070 */
[----:B------:R-:W-:Y:S01]  /*5c00*/  R2UR UR6, R97 ;  /* 0x00000000610672ca */ /* 0x000fe200000e0000 */
[----:B------:R-:W2:Y:S01]  /*5c10*/  LDCU.64 UR8, c[0x0][0x358] ;  /* 0x00006b00ff0877ac */ /* 0x000ea20008000a00 */
[----:B------:R-:W-:Y:S02]  /*5c20*/  HFMA2 R80, -RZ, RZ, 0, 5.9604644775390625e-08 ;  /* 0x00000001ff507431 */ /* 0x000fe400000001ff */
[----:B-1----:R-:W-:Y:S01]  /*5c30*/  IMAD.MOV.U32 R0, RZ, RZ, 0x1 ;  /* 0x00000001ff007424 */ /* 0x002fe200078e00ff */
[----:B------:R-:W-:Y:S06]  /*5c40*/  UISETP.NE.AND.EX UP0, UPT, UR55, URZ, UPT, UP0 ;  /* 0x000000ff3700728c */ /* 0x000fec000bf05300 */
[----:B------:R-:W-:Y:S05]  /*5c50*/  PLOP3.LUT P3, PT, PT, PT, UP0, 0x80, 0x8 ;  /* 0x000000000008781c */ /* 0x000fea0003f6f008 */
[----:B------:R-:W1:Y:S01]  /*5c60*/  @UP0 LDCU.64 UR4, c[0x0][0x888] ;  /* 0x00011100ff0407ac */ /* 0x000e620008000a00 */
[----:B------:R-:W-:Y:S07]  /*5c70*/  @UP0 UIMAD UR6, UR36, UR6, URZ ;  /* 0x00000006240602a4 */ /* 0x000fee000f8e02ff */
[----:B------:R-:W-:Y:S01]  /*5c80*/  @!P3 PRMT R80, R0, 0x7610, R80 ;  /* 0x000076100050b816 */ /* 0x000fe20000000050 */
[----:B-1----:R-:W-:Y:S06]  /*5c90*/  @UP0 UIMAD.WIDE UR4, UR6, 0x4, UR4 ;  /* 0x00000004060408a5 */ /* 0x002fec000f8e0204 */
[----:B------:R-:W-:Y:S02]  /*5ca0*/  IMAD.U32 R2, RZ, RZ, UR4 ;  /* 0x00000004ff027e24 */ /* 0x000fe4000f8e00ff */
[----:B------:R-:W-:Y:S03]  /*5cb0*/  IMAD.U32 R3, RZ, RZ, UR5 ;  /* 0x00000005ff037e24 */ /* 0x000fe6000f8e00ff */
[----:B------:R-:W1:Y:S02]  /*5cc0*/  @!UP0 LDCU UR4, c[0x0][0x880] ;  /* 0x00011000ff0487ac */ /* 0x000e640008000800 */
[----:B--2--5:R2:W5:Y:S02]  /*5cd0*/  @P3 LDG.E R41, desc[UR8][R2.64] ;  /* 0x0000000802293981 */ /* 0x024564000c1e1900 */
[----:B-12---:R-:W-:Y:S02]  /*5ce0*/  @!P3 MOV R41, UR4 ;  /* 0x000000040029bc02 */ /* 0x006fe40008000f00 */
.L_x_94:
[----:B------:R-:W-:Y:S05]  /*5cf0*/  @!P4 BRA `(.L_x_95) ;  /* 0x000000000024c947 */ /* 0x000fea0003800000 */
[----:B------:R-:W-:Y:S01]  /*5d00*/  ISETP.NE.U32.AND P3, PT, R76, RZ, PT ;  /* 0x000000ff4c00720c */ /* 0x000fe20003f65070 */
[----:B------:R-:W2:Y:S03]  /*5d10*/  LDCU.64 UR4, c[0x0][0x358] ;  /* 0x00006b00ff0477ac */ /* 0x000ea60008000a00 */
[----:B------:R-:W-:Y:S11]  /*5d20*/  ISETP.NE.AND.EX P3, PT, R77, RZ, PT, P3 ;  /* 0x000000ff4d00720c */ /* 0x000ff60003f65330 */
[----:B------:R-:W-:Y:S02]  /*5d30*/  @!UPT UIADD3 URZ, UPT, UPT, URZ, URZ, URZ ;  /* 0x000000fffffff290 */ /* 0x000fe4000fffe0ff */
[----:B------:R-:W3:Y:S01]  /*5d40*/  @P3 LDC.64 R2, c[0x0][0x8a8] ;  /* 0x00022a00ff023b82 */ /* 0x000ee20000000a00 */
[----:B-1----:R-:W-:Y:S04]  /*5d50*/  @P3 IMAD R0, R78, UR36, RZ ;  /* 0x000000244e003c24 */ /* 0x002fe8000f8e02ff */
[----:B---3--:R-:W-:Y:S05]  /*5d60*/  @P3 IMAD.WIDE R2, R0, 0x4, R2 ;  /* 0x0000000400023825 */ /* 0x008fea00078e0202 */
[----:B--2--5:R2:W5:Y:S02]  /*5d70*/  @P3 LDG.E R38, desc[UR4][R2.64] ;  /* 0x0000000402263981 */ /* 0x024564000c1e1900 */
[----:B--2---:R-:W3:Y:S02]  /*5d80*/  @!P3 LDC R38, c[0x0][0x8a0] ;  /* 0x00022800ff26bb82 */ /* 0x004ee40000000800 */
.L_x_95:
[----:B-----5:R-:W-:Y:S01]  /*5d90*/  FSETP.NEU.AND P3, PT, R41, RZ, PT ;  /* 0x000000ff2900720b */ /* 0x020fe20003f6d000 */
[----:B------:R-:W-:Y:S01]  /*5da0*/  BSSY B1, `(.L_x_96) ;  /* 0x0000039000017945 */ /* 0x000fe20003800000 */
[----:B------:R-:W-:Y:S01]  /*5db0*/  SEL R3, RZ, 0xffffffff, P2 ;  /* 0xffffffffff037807 */ /* 0x000fe20001000000 */
[----:B------:R-:W-:Y:S01]  /*5dc0*/  IMAD.MOV.U32 R47, RZ, RZ, 0x1 ;  /* 0x00000001ff2f7424 */ /* 0x000fe200078e00ff */
[----:B------:R-:W-:Y:S01]  /*5dd0*/  @P1 LOP3.LUT P2, RZ, R80, 0xff, RZ, 0xc0, !PT ;  /* 0x000000ff50ff1812 */ /* 0x000fe2000784c0ff */
[----:B------:R-:W-:Y:S01]  /*5de0*/  IMAD R39, R36, 0x80, R37 ;  /* 0x0000008024277824 */ /* 0x000fe200078e0225 */
[----:B------:R-:W-:Y:S01]  /*5df0*/  @P1 SEL R2, RZ, 0xffffffff, P3 ;  /* 0xffffffffff021807 */ /* 0x000fe20001800000 */
[----:B------:R-:W-:Y:S01]  /*5e00*/  IMAD R87, R94, -0x10, R92 ;  /* 0xfffffff05e577824 */ /* 0x000fe200078e025c */
[----:B------:R-:W-:Y:S01]  /*5e10*/  LOP3.LUT R90, R90, 0x1, RZ, 0x3c, !PT ;  /* 0x000000015a5a7812 */ /* 0x000fe200078e3cff */
[----:B------:R-:W-:Y:S01]  /*5e20*/  IMAD.MOV.U32 R46, RZ, RZ, RZ ;  /* 0x000000ffff2e7224 */ /* 0x000fe200078e00ff */
[----:B------:R-:W-:Y:S02]  /*5e30*/  @P0 SEL R2, R3, R2, !P2 ;  /* 0x0000000203020207 */ /* 0x000fe40005000000 */
[----:B------:R-:W-:Y:S02]  /*5e40*/  CS2R R74, SRZ ;  /* 0x00000000004a7805 */ /* 0x000fe4000001ff00 */
[----:B------:R-:W-:Y:S02]  /*5e50*/  LEA R99, R36, UR44, 0x3 ;  /* 0x0000002c24637c11 */ /* 0x000fe4000f8e18ff */
[----:B------:R-:W-:Y:S02]  /*5e60*/  CS2R R72, SRZ ;  /* 0x0000000000487805 */ /* 0x000fe4000001ff00 */
[----:B------:R-:W-:Y:S02]  /*5e70*/  @P1 LOP3.LUT R2, R2, 0x1, RZ, 0xc0, !PT ;  /* 0x0000000102021812 */ /* 0x000fe400078ec0ff */
[----:B------:R-:W-:Y:S02]  /*5e80*/  CS2R R66, SRZ ;  /* 0x0000000000427805 */ /* 0x000fe4000001ff00 */
[----:B-1----:R-:W-:Y:S02]  /*5e90*/  SHF.L.U32 R0, R89, 0x1f, RZ ;  /* 0x0000001f59007819 */ /* 0x002fe400000006ff */
[----:B------:R-:W-:Y:S02]  /*5ea0*/  CS2R R64, SRZ ;  /* 0x0000000000407805 */ /* 0x000fe4000001ff00 */
[----:B------:R-:W-:Y:S02]  /*5eb0*/  ISETP.NE.U32.OR P5, PT, R2, 0x1, !P1 ;  /* 0x000000010200780c */ /* 0x000fe40004fa5470 */
[----:B------:R-:W-:Y:S02]  /*5ec0*/  CS2R R58, SRZ ;  /* 0x00000000003a7805 */ /* 0x000fe4000001ff00 */
[----:B------:R-:W-:Y:S02]  /*5ed0*/  PLOP3.LUT P2, PT, PT, PT, UP1, 0x80, 0x8 ;  /* 0x000000000008781c */ /* 0x000fe40003f4f018 */
[----:B------:R-:W-:Y:S02]  /*5ee0*/  CS2R R56, SRZ ;  /* 0x0000000000387805 */ /* 0x000fe4000001ff00 */
[----:B------:R-:W-:Y:S02]  /*5ef0*/  LOP3.LUT P4, R85, R80, 0xff, RZ, 0xc0, !PT ;  /* 0x000000ff50557812 */ /* 0x000fe4000788c0ff */
[----:B------:R-:W-:Y:S02]  /*5f00*/  CS2R R50, SRZ ;  /* 0x0000000000327805 */ /* 0x000fe4000001ff00 */
[----:B------:R-:W-:Y:S02]  /*5f10*/  SEL R2, RZ, 0xffffffff, P3 ;  /* 0xffffffffff027807 */ /* 0x000fe40001800000 */
[----:B------:R-:W-:Y:S02]  /*5f20*/  CS2R R48, SRZ ;  /* 0x0000000000307805 */ /* 0x000fe4000001ff00 */
[----:B------:R-:W-:Y:S02]  /*5f30*/  P2R R98, PR, RZ, 0x20 ;  /* 0x00000020ff627803 */ /* 0x000fe40000000000 */
[----:B------:R-:W-:Y:S02]  /*5f40*/  @P5 SHF.L.U32 R4, R90, 0x1f, RZ ;  /* 0x0000001f5a045819 */ /* 0x000fe400000006ff */
[----:B------:R-:W-:Y:S02]  /*5f50*/  @P2 SEL R2, R3, R2, !P4 ;  /* 0x0000000203022207 */ /* 0x000fe40006000000 */
[----:B------:R-:W1:Y:S02]  /*5f60*/  @P5 SYNCS.PHASECHK.TRANS64.TRYWAIT P1, [UR44+0x30], R4 ;  /* 0x00003004ff0055a7 */ /* 0x000e64000802112c */
[----:B------:R-:W-:Y:S04]  /*5f70*/  LOP3.LUT R2, R2, 0x1, RZ, 0xc0, !PT ;  /* 0x0000000102027812 */ /* 0x000fe800078ec0ff */
[----:B------:R-:W-:Y:S04]  /*5f80*/  ISETP.NE.U32.AND P2, PT, R2, 0x1, PT ;  /* 0x000000010200780c */ /* 0x000fe80003f45070 */
[----:B------:R-:W-:Y:S01]  /*5f90*/  P2R R60, PR, RZ, 0x4 ;  /* 0x00000004ff3c7803 */ /* 0x000fe20000000000 */
[----:B------:R2:W4:Y:S01]  /*5fa0*/  SYNCS.PHASECHK.TRANS64.TRYWAIT P0, [R99+URZ+0xa0], R0 ;  /* 0x0000a000630075a7 */ /* 0x00052200080011ff */
[----:B-1----:R-:W-:Y:S01]  /*5fb0*/  @P5 SEL R47, RZ, 0x1, !P1 ;  /* 0x00000001ff2f5807 */ /* 0x002fe20004800000 */
[----:B--2---:R-:W-:Y:S06]  /*5fc0*/  @!P5 BRA `(.L_x_97) ;  /* 0x000000000058d947 */ /* 0x004fec0003800000 */
[----:B------:R-:W-:Y:S01]  /*5fd0*/  IMAD.MOV.U32 R75, RZ, RZ, RZ ;  /* 0x000000ffff4b7224 */ /* 0x000fe200078e00ff */
[----:B------:R-:W-:Y:S01]  /*5fe0*/  ISETP.NE.AND P1, PT, R47, RZ, PT ;  /* 0x000000ff2f00720c */ /* 0x000fe20003f25270 */
[----:B------:R-:W-:Y:S01]  /*5ff0*/  BSSY B0, `(.L_x_98) ;  /* 0x000000c000007945 */ /* 0x000fe20003800000 */
[----:B------:R-:W-:Y:S02]  /*6000*/  CS2R R50, SRZ ;  /* 0x0000000000327805 */ /* 0x000fe4000001ff00 */
[----:B------:R-:W-:Y:S02]  /*6010*/  CS2R R48, SRZ ;  /* 0x0000000000307805 */ /* 0x000fe4000001ff00 */
[----:B------:R-:W-:Y:S02]  /*6020*/  CS2R R58, SRZ ;  /* 0x00000000003a7805 */ /* 0x000fe4000001ff00 */
[----:B------:R-:W-:Y:S02]  /*6030*/  CS2R R56, SRZ ;  /* 0x0000000000387805 */ /* 0x000fe4000001ff00 */
[----:B------:R-:W-:Y:S02]  /*6040*/  CS2R R66, SRZ ;  /* 0x0000000000427805 */ /* 0x000fe4000001ff00 */
[----:B------:R-:W-:Y:S02]  /*6050*/  CS2R R64, SRZ ;  /* 0x0000000000407805 */ /* 0x000fe4000001ff00 */
[----:B------:R-:W-:Y:S01]  /*6060*/  CS2R R72, SRZ ;  /* 0x0000000000487805 */ /* 0x000fe2000001ff00 */
[----:B------:R-:W-:Y:S06]  /*6070*/  @P1 BRA `(.L_x_99) ;  /* 0x00000000000c1947 */ /* 0x000fec0003800000 */
[----:B------:R-:W-:Y:S04]  /*6080*/  SHF.L.U32 R3, R90, 0x1f, RZ ;  /* 0x0000001f5a037819 */ /* 0x000fe800000006ff */
[----:B------:R-:W1:Y:S02]  /*6090*/  SYNCS.PHASECHK.TRANS64.TRYWAIT P1, [UR44+0x30], R3 ;  /* 0x00003003ff0075a7 */ /* 0x000e64000802112c */
[----:B-1----:R-:W-:Y:S05]  /*60a0*/  @!P1 BRA `(.L_x_100) ;  /* 0x0000003c00609947 */ /* 0x002fea0003800000 */
.L_x_99:
[----:B------:R-:W-:Y:S05]  /*60b0*/  BSYNC B0 ;  /* 0x0000000000007941 */ /* 0x000fea0003800000 */
.L_x_98:
[----:B------:R-:W-:Y:S01]  /*60c0*/  ISETP.NE.AND P1, PT, R60, RZ, PT ;  /* 0x000000ff3c00720c */ /* 0x000fe20003f25270 */
[----:B------:R-:W-:Y:S11]  /*60d0*/  HFMA2 R46, -RZ, RZ, 0, 5.9604644775390625e-08 ;  /* 0x00000001ff2e7431 */ /* 0x000ff600000001ff */
[----:B------:R-:W-:Y:S01]  /*60e0*/  @!UPT UIADD3 URZ, UPT, UPT, URZ, URZ, URZ ;  /* 0x000000fffffff290 */ /* 0x000fe2000fffe0ff */
[----:B------:R2:W1:Y:S04]  /*60f0*/  @P1 LDS.128 R48, [R93] ;  /* 0x000000005d301984 */ /* 0x0004680000000c00 */
[----:B------:R2:W1:Y:S04]  /*6100*/  @P1 LDS.128 R56, [R92+0x10] ;  /* 0x000010005c381984 */ /* 0x0004680000000c00 */
[----:B------:R2:W1:Y:S04]  /*6110*/  @P1 LDS.128 R64, [R91+0x20] ;  /* 0x000020005b401984 */ /* 0x0004680000000c00 */
[----:B------:R2:W1:Y:S02]  /*6120*/  @P1 LDS.128 R72, [R87+0x30] ;  /* 0x0000300057481984 */ /* 0x0004640000000c00 */
.L_x_97:
[----:B------:R-:W-:Y:S05]  /*6130*/  BSYNC B1 ;  /* 0x0000000000017941 */ /* 0x000fea0003800000 */
.L_x_96:
[----:B-1----:R-:W-:Y:S04]  /*6140*/  SHF.R.U32.HI R2, RZ, 0x15, R39 ;  /* 0x00000015ff027819 */ /* 0x002fe80000011627 */
[----:B------:R-:W-:Y:S01]  /*6150*/  LOP3.LUT P1, RZ, R2, 0x3, R81, 0x48, !PT ;  /* 0x0000000302ff7812 */ /* 0x000fe20007824851 */
[----:B------:R-:W-:Y:S01]  /*6160*/  @!UPT UIADD3 URZ, UPT, UPT, URZ, URZ, URZ ;  /* 0x000000fffffff290 */ /* 0x000fe2000fffe0ff */
[----:B----4-:R-:W-:Y:S11]  /*6170*/  @P0 BRA `(.L_x_101) ;  /* 0x0000000000080947 */ /* 0x010ff60003800000 */
[----:B------:R-:W1:Y:S02]  /*6180*/  SYNCS.PHASECHK.TRANS64.TRYWAIT P0, [R99+URZ+0xa0], R0 ;  /* 0x0000a000630075a7 */ /* 0x000e6400080011ff */
[----:B-1----:R-:W-:Y:S05]  /*6190*/  @!P0 BRA `(.L_x_102) ;  /* 0x0000003c003c8947 */ /* 0x002fea0003800000 */
.L_x_101:
[----:B------:R-:W-:Y:S05]  /*61a0*/  @!P1 BRA `(.L_x_103) ;  /* 0x0000000000409947 */ /* 0x000fea0003800000 */
[----:B------:R-:W4:Y:S01]  /*61b0*/  LDCU.64 UR8, c[0x4][0x70] ;  /* 0x01000e00ff0877ac */ /* 0x000f220008000a00 */
[----:B------:R-:W-:Y:S01]  /*61c0*/  MOV R3, 0x0 ;  /* 0x0000000000037802 */ /* 0x000fe20000000f00 */
[----:B------:R-:W-:Y:S02]  /*61d0*/  HFMA2 R12, -RZ, RZ, 0, 5.9604644775390625e-08 ;  /* 0x00000001ff0c7431 */ /* 0x000fe400000001ff */
[----:B------:R-:W-:Y:S02]  /*61e0*/  IMAD.MOV.U32 R8, RZ, RZ, 0x192 ;  /* 0x00000192ff087424 */ /* 0x000fe400078e00ff */
[----:B------:R-:W-:Y:S01]  /*61f0*/  IMAD.MOV.U32 R13, RZ, RZ, RZ ;  /* 0x000000ffff0d7224 */ /* 0x000fe200078e00ff */
[----:B------:R-:W5:Y:S01]  /*6200*/  LDCU.64 UR6, c[0x4][0x78] ;  /* 0x01000f00ff0677ac */ /* 0x000f620008000a00 */
[----:B------:R-:W1:Y:S01]  /*6210*/  LDC.64 R2, c[0x4][R3] ;  /* 0x0100000003027b82 */ /* 0x000e620000000a00 */
[----:B------:R-:W2:Y:S01]  /*6220*/  LDCU.64 UR4, c[0x4][0x10] ;  /* 0x01000200ff0477ac */ /* 0x000ea20008000a00 */
[----:B----4-:R-:W-:Y:S01]  /*6230*/  MOV R5, UR9 ;  /* 0x0000000900057c02 */ /* 0x010fe20008000f00 */
[----:B------:R-:W-:Y:S01]  /*6240*/  IMAD.U32 R4, RZ, RZ, UR8 ;  /* 0x00000008ff047e24 */ /* 0x000fe2000f8e00ff */
[----:B-----5:R-:W-:Y:S01]  /*6250*/  MOV R7, UR7 ;  /* 0x0000000700077c02 */ /* 0x020fe20008000f00 */
[----:B------:R-:W-:Y:S01]  /*6260*/  IMAD.U32 R6, RZ, RZ, UR6 ;  /* 0x00000006ff067e24 */ /* 0x000fe2000f8e00ff */
[----:B--2---:R-:W-:Y:S01]  /*6270*/  MOV R11, UR5 ;  /* 0x00000005000b7c02 */ /* 0x004fe20008000f00 */
[----:B------:R-:W-:Y:S02]  /*6280*/  IMAD.U32 R10, RZ, RZ, UR4 ;  /* 0x00000004ff0a7e24 */ /* 0x000fe4000f8e00ff */
[----:B------:R-:W-:Y:S07]  /*6290*/  LEPC R20, `(.L_x_103) ;  /* 0x000000001014794e */ /* 0x000fee0000000000 */
[----:B-1-3--:R-:W-:Y:S05]  /*62a0*/  CALL.ABS.NOINC R2 ;  /* 0x0000000002007343 */ /* 0x00afea0003c00000 */
.L_x_103:
[----:B------:R-:W-:Y:S05]  /*62b0*/  WARPSYNC.ALL ;  /* 0x0000000000007948 */ /* 0x000fea0003800000 */
[----:B------:R-:W-:Y:S01]  /*62c0*/  R2UR UR4, R39 ;  /* 0x00000000270472ca */ /* 0x000fe200000e0000 */
[--C-:B------:R-:W-:Y:S01]  /*62d0*/  HADD2.F32 R40, -RZ, R48.reuse.H0_H0 ;  /* 0x20000030ff287230 */ /* 0x100fe20000004100 */
[----:B------:R-:W-:Y:S01]  /*62e0*/  ISETP.NE.AND P0, PT, R95, RZ, PT ;  /* 0x000000ff5f00720c */ /* 0x000fe20003f05270 */
[----:B------:R-:W-:Y:S01]  /*62f0*/  HADD2.F32 R43, -RZ, R48.H1_H1 ;  /* 0x30000030ff2b7230 */ /* 0x000fe20000004100 */
[----:B------:R-:W-:Y:S01]  /*6300*/  BSSY.RECONVERGENT B0, `(.L_x_104) ;  /* 0x0000086000007945 */ /* 0x000fe20003800200 */
[----:B------:R-:W-:Y:S02]  /*6310*/  HADD2.F32 R42, -RZ, R49.H0_H0 ;  /* 0x20000031ff2a7230 */ /* 0x000fe40000004100 */
[----:B------:R-:W-:Y:S02]  /*6320*/  HADD2.F32 R45, -RZ, R51.H0_H0 ;  /* 0x20000033ff2d7230 */ /* 0x000fe40000004100 */
[----:B------:R-:W-:Y:S04]  /*6330*/  HADD2.F32 R44, -RZ, R75.H1_H1 ;  /* 0x3000004bff2c7230 */ /* 0x000fe80000004100 */
[----:B------:R-:W1:Y:S02]  /*6340*/  LDTM.x32 R4, tmem[UR4] ;  /* 0x00000004000479ee */ /* 0x000e6400082c0000 */
[C---:B-1-3--:R-:W-:Y:S01]  /*6350*/  FMUL R0, R38.reuse, R4 ;  /* 0x0000000426007220 */ /* 0x04afe20000400000 */
[C---:B------:R-:W-:Y:S01]  /*6360*/  FMUL R2, R38.reuse, R5 ;  /* 0x0000000526027220 */ /* 0x040fe20000400000 */
[C---:B------:R-:W-:Y:S01]  /*6370*/  FMUL R3, R38.reuse, R6 ;  /* 0x0000000626037220 */ /* 0x040fe20000400000 */
[C---:B------:R-:W-:Y:S01]  /*6380*/  FMUL R7, R38.reuse, R7 ;  /* 0x0000000726077220 */ /* 0x040fe20000400000 */
[C---:B------:R-:W-:Y:S01]  /*6390*/  FFMA R0, R41.reuse, R40, R0 ;  /* 0x0000002829007223 */ /* 0x040fe20000000000 */
[----:B------:R-:W-:Y:S02]  /*63a0*/  HADD2.F32 R40, -RZ, R49.H1_H1 ;  /* 0x30000031ff287230 */ /* 0x000fe40000004100 */
[C---:B------:R-:W-:Y:S01]  /*63b0*/  FFMA R2, R41.reuse, R43, R2 ;  /* 0x0000002b29027223 */ /* 0x040fe20000000002 */
[C---:B------:R-:W-:Y:S01]  /*63c0*/  FFMA R3, R41.reuse, R42, R3 ;  /* 0x0000002a29037223 */ /* 0x040fe20000000003 */
[--C-:B------:R-:W-:Y:S02]  /*63d0*/  HADD2.F32 R43, -RZ, R50.reuse.H0_H0 ;  /* 0x20000032ff2b7230 */ /* 0x100fe40000004100 */
[----:B------:R-:W-:Y:S01]  /*63e0*/  FMUL R4, R38, R8 ;  /* 0x0000000826047220 */ /* 0x000fe20000400000 */
[----:B------:R-:W-:Y:S01]  /*63f0*/  HADD2.F32 R42, -RZ, R50.H1_H1 ;  /* 0x30000032ff2a7230 */ /* 0x000fe20000004100 */
[----:B------:R-:W-:Y:S01]  /*6400*/  F2FP.F16.F32.PACK_AB R52, R2, R0 ;  /* 0x000000000234723e */ /* 0x000fe200000000ff */
[C---:B------:R-:W-:Y:S01]  /*6410*/  FFMA R7, R41.reuse, R40, R7 ;  /* 0x0000002829077223 */ /* 0x040fe20000000007 */
[----:B------:R-:W-:Y:S01]  /*6420*/  FFMA R4, R41, R43, R4 ;  /* 0x0000002b29047223 */ /* 0x000fe20000000004 */
[C---:B------:R-:W-:Y:S01]  /*6430*/  FMUL R5, R38.reuse, R9 ;  /* 0x0000000926057220 */ /* 0x040fe20000400000 */
[C---:B------:R-:W-:Y:S01]  /*6440*/  FMUL R6, R38.reuse, R10 ;  /* 0x0000000a26067220 */ /* 0x040fe20000400000 */
[----:B------:R-:W-:Y:S01]  /*6450*/  HADD2.F32 R40, -RZ, R51.H1_H1 ;  /* 0x30000033ff287230 */ /* 0x000fe20000004100 */
[----:B------:R-:W-:Y:S01]  /*6460*/  F2FP.F16.F32.PACK_AB R53, R7, R3 ;  /* 0x000000030735723e */ /* 0x000fe200000000ff */
[C---:B------:R-:W-:Y:S01]  /*6470*/  FFMA R5, R41.reuse, R42, R5 ;  /* 0x0000002a29057223 */ /* 0x040fe20000000005 */
[----:B------:R-:W-:Y:S01]  /*6480*/  FFMA R6, R41, R45, R6 ;  /* 0x0000002d29067223 */ /* 0x000fe20000000006 */
[C---:B------:R-:W-:Y:S01]  /*6490*/  FMUL R11, R38.reuse, R11 ;  /* 0x0000000b260b7220 */ /* 0x040fe20000400000 */
[--C-:B------:R-:W-:Y:S02]  /*64a0*/  HADD2.F32 R43, -RZ, R56.reuse.H0_H0 ;  /* 0x20000038ff2b7230 */ /* 0x100fe40000004100 */
[C---:B------:R-:W-:Y:S01]  /*64b0*/  FMUL R8, R38.reuse, R12 ;  /* 0x0000000c26087220 */ /* 0x040fe20000400000 */
[----:B------:R-:W-:Y:S01]  /*64c0*/  F2FP.F16.F32.PACK_AB R54, R5, R4 ;  /* 0x000000040536723e */ /* 0x000fe200000000ff */
[C---:B------:R-:W-:Y:S01]  /*64d0*/  FFMA R11, R41.reuse, R40, R11 ;  /* 0x00000028290b7223 */ /* 0x040fe2000000000b */
[----:B------:R-:W-:Y:S02]  /*64e0*/  HADD2.F32 R40, -RZ, R56.H1_H1 ;  /* 0x30000038ff287230 */ /* 0x000fe40000004100 */
[----:B------:R-:W-:Y:S01]  /*64f0*/  FFMA R8, R41, R43, R8 ;  /* 0x0000002b29087223 */ /* 0x000fe20000000008 */
[C---:B------:R-:W-:Y:S01]  /*6500*/  FMUL R9, R38.reuse, R13 ;  /* 0x0000000d26097220 */ /* 0x040fe20000400000 */
[--C-:B------:R-:W-:Y:S01]  /*6510*/  HADD2.F32 R45, -RZ, R57.reuse.H0_H0 ;  /* 0x20000039ff2d7230 */ /* 0x100fe20000004100 */
[----:B------:R-:W-:Y:S01]  /*6520*/  F2FP.F16.F32.PACK_AB R55, R11, R6 ;  /* 0x000000060b37723e */ /* 0x000fe200000000ff */
[C---:B------:R-:W-:Y:S01]  /*6530*/  FMUL R10, R38.reuse, R14 ;  /* 0x0000000e260a7220 */ /* 0x040fe20000400000 */
[----:B------:R-:W-:Y:S02]  /*6540*/  HADD2.F32 R42, -RZ, R57.H1_H1 ;  /* 0x30000039ff2a7230 */ /* 0x000fe40000004100 */
[C---:B------:R-:W-:Y:S01]  /*6550*/  FFMA R9, R41.reuse, R40, R9 ;  /* 0x0000002829097223 */ /* 0x040fe20000000009 */
[C---:B------:R-:W-:Y:S01]  /*6560*/  FMUL R15, R38.reuse, R15 ;  /* 0x0000000f260f7220 */ /* 0x040fe20000400000 */
[----:B------:R1:W-:Y:S01]  /*6570*/  STS.128 [R93], R52 ;  /* 0x000000345d007388 */ /* 0x0003e20000000c00 */
[----:B------:R-:W-:Y:S01]  /*6580*/  FFMA R10, R41, R45, R10 ;  /* 0x0000002d290a7223 */ /* 0x000fe2000000000a */
[--C-:B------:R-:W-:Y:S01]  /*6590*/  HADD2.F32 R40, -RZ, R58.reuse.H0_H0 ;  /* 0x2000003aff287230 */ /* 0x100fe20000004100 */
[----:B------:R-:W-:Y:S01]  /*65a0*/  F2FP.F16.F32.PACK_AB R68, R9, R8 ;  /* 0x000000080944723e */ /* 0x000fe200000000ff */
[----:B------:R-:W-:Y:S01]  /*65b0*/  FFMA R15, R41, R42, R15 ;  /* 0x0000002a290f7223 */ /* 0x000fe2000000000f */
[C---:B------:R-:W-:Y:S01]  /*65c0*/  FMUL R12, R38.reuse, R16 ;  /* 0x00000010260c7220 */ /* 0x040fe20000400000 */
[----:B------:R-:W-:Y:S02]  /*65d0*/  HADD2.F32 R42, -RZ, R58.H1_H1 ;  /* 0x3000003aff2a7230 */ /* 0x000fe40000004100 */
[C---:B------:R-:W-:Y:S01]  /*65e0*/  FMUL R13, R38.reuse, R17 ;  /* 0x00000011260d7220 */ /* 0x040fe20000400000 */
[--C-:B------:R-:W-:Y:S01]  /*65f0*/  HADD2.F32 R43, -RZ, R59.reuse.H0_H0 ;  /* 0x2000003bff2b7230 */ /* 0x100fe20000004100 */
[----:B------:R-:W-:Y:S01]  /*6600*/  F2FP.F16.F32.PACK_AB R69, R15, R10 ;  /* 0x0000000a0f45723e */ /* 0x000fe200000000ff */
[C---:B------:R-:W-:Y:S01]  /*6610*/  FFMA R12, R41.reuse, R40, R12 ;  /* 0x00000028290c7223 */ /* 0x040fe2000000000c */
[C---:B------:R-:W-:Y:S01]  /*6620*/  FFMA R13, R41.reuse, R42, R13 ;  /* 0x0000002a290d7223 */ /* 0x040fe2000000000d */
[C---:B------:R-:W-:Y:S01]  /*6630*/  FMUL R14, R38.reuse, R18 ;  /* 0x00000012260e7220 */ /* 0x040fe20000400000 */
[----:B------:R-:W-:Y:S02]  /*6640*/  HADD2.F32 R40, -RZ, R59.H1_H1 ;  /* 0x3000003bff287230 */ /* 0x000fe40000004100 */
[C---:B------:R-:W-:Y:S01]  /*6650*/  FMUL R19, R38.reuse, R19 ;  /* 0x0000001326137220 */ /* 0x040fe20000400000 */
[C---:B------:R-:W-:Y:S01]  /*6660*/  FMUL R16, R38.reuse, R20 ;  /* 0x0000001426107220 */ /* 0x040fe20000400000 */
[C---:B------:R-:W-:Y:S01]  /*6670*/  FFMA R14, R41.reuse, R43, R14 ;  /* 0x0000002b290e7223 */ /* 0x040fe2000000000e */
[--C-:B------:R-:W-:Y:S02]  /*6680*/  HADD2.F32 R43, -RZ, R64.reuse.H0_H0 ;  /* 0x20000040ff2b7230 */ /* 0x100fe40000004100 */
[C---:B------:R-:W-:Y:S01]  /*6690*/  FFMA R19, R41.reuse, R40, R19 ;  /* 0x0000002829137223 */ /* 0x040fe20000000013 */
[----:B------:R-:W-:Y:S02]  /*66a0*/  HADD2.F32 R42, -RZ, R64.H1_H1 ;  /* 0x30000040ff2a7230 */ /* 0x000fe40000004100 */
[C---:B------:R-:W-:Y:S01]  /*66b0*/  FMUL R17, R38.reuse, R21 ;  /* 0x0000001526117220 */ /* 0x040fe20000400000 */
[--C-:B------:R-:W-:Y:S02]  /*66c0*/  HADD2.F32 R45, -RZ, R65.reuse.H0_H0 ;  /* 0x20000041ff2d7230 */ /* 0x100fe40000004100 */
[C---:B------:R-:W-:Y:S01]  /*66d0*/  FMUL R18, R38.reuse, R22 ;  /* 0x0000001626127220 */ /* 0x040fe20000400000 */
[----:B------:R-:W-:Y:S02]  /*66e0*/  HADD2.F32 R40, -RZ, R65.H1_H1 ;  /* 0x30000041ff287230 */ /* 0x000fe40000004100 */
[C---:B------:R-:W-:Y:S01]  /*66f0*/  FMUL R23, R38.reuse, R23 ;  /* 0x0000001726177220 */ /* 0x040fe20000400000 */
[C---:B------:R-:W-:Y:S01]  /*6700*/  FFMA R16, R41.reuse, R43, R16 ;  /* 0x0000002b29107223 */ /* 0x040fe20000000010 */
[C---:B------:R-:W-:Y:S01]  /*6710*/  FFMA R17, R41.reuse, R42, R17 ;  /* 0x0000002a29117223 */ /* 0x040fe20000000011 */
[C---:B------:R-:W-:Y:S01]  /*6720*/  FFMA R18, R41.reuse, R45, R18 ;  /* 0x0000002d29127223 */ /* 0x040fe20000000012 */
[C---:B------:R-:W-:Y:S01]  /*6730*/  FFMA R23, R41.reuse, R40, R23 ;  /* 0x0000002829177223 */ /* 0x040fe20000000017 */
[--C-:B------:R-:W-:Y:S02]  /*6740*/  HADD2.F32 R43, -RZ, R66.reuse.H0_H0 ;  /* 0x20000042ff2b7230 */ /* 0x100fe40000004100 */
[C---:B------:R-:W-:Y:S01]  /*6750*/  FMUL R20, R38.reuse, R24 ;  /* 0x0000001826147220 */ /* 0x040fe20000400000 */
        /* <DEDUP_REMOVED lines=9> */
[----:B------:R-:W-:Y:S01]  /*67f0*/  FFMA R27, R41, R42, R27 ;  /* 0x0000002a291b7223 */ /* 0x000fe2000000001b */
[--C-:B------:R-:W-:Y:S02]  /*6800*/  HADD2.F32 R40, -RZ, R72.reuse.H0_H0 ;  /* 0x20000048ff287230 */ /* 0x100fe40000004100 */
[C---:B------:R-:W-:Y:S01]  /*6810*/  FMUL R24, R38.reuse, R28 ;  /* 0x0000001c26187220 */ /* 0x040fe20000400000 */
[----:B------:R-:W-:Y:S02]  /*6820*/  HADD2.F32 R42, -RZ, R72.H1_H1 ;  /* 0x30000048ff2a7230 */ /* 0x000fe40000004100 */
[C---:B------:R-:W-:Y:S01]  /*6830*/  FMUL R25, R38.reuse, R29 ;  /* 0x0000001d26197220 */ /* 0x040fe20000400000 */
[--C-:B------:R-:W-:Y:S02]  /*6840*/  HADD2.F32 R43, -RZ, R73.reuse.H0_H0 ;  /* 0x20000049ff2b7230 */ /* 0x100fe40000004100 */
[C---:B------:R-:W-:Y:S01]  /*6850*/  FMUL R26, R38.reuse, R30 ;  /* 0x0000001e261a7220 */ /* 0x040fe20000400000 */
[----:B------:R-:W-:Y:S01]  /*6860*/  F2FP.F16.F32.PACK_AB R70, R13, R12 ;  /* 0x0000000c0d46723e */ /* 0x000fe200000000ff */
[----:B------:R-:W-:Y:S01]  /*6870*/  FFMA R24, R41, R40, R24 ;  /* 0x0000002829187223 */ /* 0x000fe20000000018 */
[----:B------:R-:W-:Y:S01]  /*6880*/  F2FP.F16.F32.PACK_AB R71, R19, R14 ;  /* 0x0000000e1347723e */ /* 0x000fe200000000ff */
[C---:B------:R-:W-:Y:S01]  /*6890*/  FFMA R25, R41.reuse, R42, R25 ;  /* 0x0000002a29197223 */ /* 0x040fe20000000019 */
[C---:B------:R-:W-:Y:S01]  /*68a0*/  FFMA R26, R41.reuse, R43, R26 ;  /* 0x0000002b291a7223 */ /* 0x040fe2000000001a */
[----:B------:R-:W-:Y:S02]  /*68b0*/  HADD2.F32 R40, -RZ, R73.H1_H1 ;  /* 0x30000049ff287230 */ /* 0x000fe40000004100 */
[C---:B------:R-:W-:Y:S01]  /*68c0*/  FMUL R31, R38.reuse, R31 ;  /* 0x0000001f261f7220 */ /* 0x040fe20000400000 */
[----:B------:R1:W-:Y:S01]  /*68d0*/  STS.128 [R92+0x10], R68 ;  /* 0x000010445c007388 */ /* 0x0003e20000000c00 */
[--C-:B------:R-:W-:Y:S02]  /*68e0*/  HADD2.F32 R43, -RZ, R74.reuse.H0_H0 ;  /* 0x2000004aff2b7230 */ /* 0x100fe40000004100 */
[C---:B------:R-:W-:Y:S01]  /*68f0*/  FMUL R28, R38.reuse, R32 ;  /* 0x00000020261c7220 */ /* 0x040fe20000400000 */
[----:B------:R-:W-:Y:S02]  /*6900*/  HADD2.F32 R42, -RZ, R74.H1_H1 ;  /* 0x3000004aff2a7230 */ /* 0x000fe40000004100 */
[C---:B------:R-:W-:Y:S01]  /*6910*/  FMUL R29, R38.reuse, R33 ;  /* 0x00000021261d7220 */ /* 0x040fe20000400000 */
[----:B------:R-:W-:Y:S02]  /*6920*/  HADD2.F32 R45, -RZ, R75.H0_H0 ;  /* 0x2000004bff2d7230 */ /* 0x000fe40000004100 */
[C---:B------:R-:W-:Y:S01]  /*6930*/  FMUL R30, R38.reuse, R34 ;  /* 0x00000022261e7220 */ /* 0x040fe20000400000 */
[----:B------:R-:W-:Y:S01]  /*6940*/  FFMA R31, R41, R40, R31 ;  /* 0x00000028291f7223 */ /* 0x000fe2000000001f */
[----:B------:R-:W-:Y:S01]  /*6950*/  FMUL R35, R38, R35 ;  /* 0x0000002326237220 */ /* 0x000fe20000400000 */
[----:B------:R-:W-:Y:S01]  /*6960*/  F2FP.F16.F32.PACK_AB R100, R17, R16 ;  /* 0x000000101164723e */ /* 0x000fe200000000ff */
[----:B------:R-:W-:Y:S01]  /*6970*/  FFMA R28, R41, R43, R28 ;  /* 0x0000002b291c7223 */ /* 0x000fe2000000001c */
[----:B------:R-:W-:Y:S01]  /*6980*/  F2FP.F16.F32.PACK_AB R101, R23, R18 ;  /* 0x000000121765723e */ /* 0x000fe200000000ff */
[----:B------:R-:W-:Y:S01]  /*6990*/  FFMA R29, R41, R42, R29 ;  /* 0x0000002a291d7223 */ /* 0x000fe2000000001d */
[----:B------:R-:W-:Y:S01]  /*69a0*/  F2FP.F16.F32.PACK_AB R102, R21, R20 ;  /* 0x000000141566723e */ /* 0x000fe200000000ff */
[----:B------:R-:W-:Y:S01]  /*69b0*/  FFMA R30, R41, R45, R30 ;  /* 0x0000002d291e7223 */ /* 0x000fe2000000001e */
[----:B------:R-:W-:Y:S01]  /*69c0*/  F2FP.F16.F32.PACK_AB R103, R27, R22 ;  /* 0x000000161b67723e */ /* 0x000fe200000000ff */
[----:B------:R-:W-:Y:S01]  /*69d0*/  FFMA R35, R41, R44, R35 ;  /* 0x0000002c29237223 */ /* 0x000fe20000000023 */
[----:B------:R-:W-:Y:S02]  /*69e0*/  F2FP.F16.F32.PACK_AB R104, R25, R24 ;  /* 0x000000181968723e */ /* 0x000fe400000000ff */
[----:B------:R-:W-:Y:S01]  /*69f0*/  F2FP.F16.F32.PACK_AB R105, R31, R26 ;  /* 0x0000001a1f69723e */ /* 0x000fe200000000ff */
[----:B------:R1:W-:Y:S01]  /*6a00*/  STS.128 [R91+0x20], R100 ;  /* 0x000020645b007388 */ /* 0x0003e20000000c00 */
[----:B------:R-:W-:Y:S02]  /*6a10*/  F2FP.F16.F32.PACK_AB R106, R29, R28 ;  /* 0x0000001c1d6a723e */ /* 0x000fe400000000ff */
[----:B------:R-:W-:Y:S05]  /*6a20*/  F2FP.F16.F32.PACK_AB R107, R35, R30 ;  /* 0x0000001e236b723e */ /* 0x000fea00000000ff */
[----:B------:R1:W-:Y:S01]  /*6a30*/  STS.128 [R87+0x30], R104 ;  /* 0x0000306857007388 */ /* 0x0003e20000000c00 */
[----:B------:R-:W-:Y:S01]  /*6a40*/  @!PT LDS RZ, [RZ] ;  /* 0x00000000fffff984 */ /* 0x000fe20000000800 */
[----:B------:R-:W-:Y:S01]  /*6a50*/  @!PT LDS RZ, [RZ] ;  /* 0x00000000fffff984 */ /* 0x000fe20000000800 */
[----:B------:R-:W-:Y:S01]  /*6a60*/  @!PT LDS RZ, [RZ] ;  /* 0x00000000fffff984 */ /* 0x000fe20000000800 */
[----:B------:R-:W-:Y:S01]  /*6a70*/  @!PT LDS RZ, [RZ] ;  /* 0x00000000fffff984 */ /* 0x000fe20000000800 */
[----:B------:R3:W-:Y:S07]  /*6a80*/  MEMBAR.ALL.CTA ;  /* 0x0000000000007992 */ /* 0x0007ee0000008000 */
[----:B---3--:R-:W3:Y:S02]  /*6a90*/  FENCE.VIEW.ASYNC.S ;  /* 0x00000000000073c6 */ /* 0x008ee40000000000 */
[----:B---3--:R-:W-:Y:S06]  /*6aa0*/  BAR.SYNC.DEFER_BLOCKING 0x1, 0x80 ;  /* 0x0042000000007b1d */ /* 0x008fec0000010000 */
[----:B------:R-:W-:Y:S05]  /*6ab0*/  @P0 BRA `(.L_x_105) ;  /* 0x0000000000280947 */ /* 0x000fea0003800000 */
[----:B------:R-:W3:Y:S01]  /*6ac0*/  LDCU.64 UR6, c[0x0][0x348] ;  /* 0x00006900ff0677ac */ /* 0x000ee20008000a00 */
[----:B------:R-:W-:Y:S01]  /*6ad0*/  UIADD3 UR4, UPT, UPT, UR44, 0x200, URZ ;  /* 0x000002002c047890 */ /* 0x000fe2000fffe0ff */
[----:B------:R-:W-:Y:S05]  /*6ae0*/  UMOV UR51, UR36 ;  /* 0x0000002400337c82 */ /* 0x000fea0008000000 */
[----:B------:R-:W-:Y:S04]  /*6af0*/  MOV R84, UR4 ;  /* 0x0000000400547c02 */ /* 0x000fe80008000f00 */
[----:B------:R-:W-:Y:S01]  /*6b00*/  R2UR UR48, R84 ;  /* 0x00000000543072ca */ /* 0x000fe200000e0000 */
[----:B---3--:R-:W-:Y:S04]  /*6b10*/  UIADD3 UR4, UP0, UPT, UR6, 0x680, URZ ;  /* 0x0000068006047890 */ /* 0x008fe8000ff1e0ff */
[----:B------:R-:W-:Y:S09]  /*6b20*/  UIADD3.X UR5, UPT, UPT, URZ, UR7, URZ, UP0, !UPT ;  /* 0x00000007ff057290 */ /* 0x000ff200087fe4ff */
[----:B------:R3:W-:Y:S01]  /*6b30*/  UTMASTG.3D [UR48], [UR4] ;  /* 0x00000030040073b5 */ /* 0x0007e20008010000 */
[----:B------:R0:W-:Y:S01]  /*6b40*/  UTMACMDFLUSH ;  /* 0x00000000000079b7 */ /* 0x0001e20000000000 */
[----:B---3--:R-:W-:Y:S04]  /*6b50*/  DEPBAR.LE SB0, 0x1 ;  /* 0x000080400000791a */ /* 0x008fe80000000000 */
.L_x_105:
[----:B------:R-:W-:Y:S05]  /*6b60*/  BSYNC.RECONVERGENT B0 ;  /* 0x0000000000007941 */ /* 0x000fea0003800200 */
.L_x_104:
[----:B------:R-:W-:Y:S01]  /*6b70*/  BAR.SYNC.DEFER_BLOCKING 0x1, 0x80 ;  /* 0x0042000000007b1d */ /* 0x000fe20000010000 */
[----:B------:R-:W-:Y:S01]  /*6b80*/  ISETP.NE.AND P1, PT, R98, RZ, PT ;  /* 0x000000ff6200720c */ /* 0x000fe20003f25270 */
[----:B------:R-:W-:Y:S01]  /*6b90*/  UISETP.NE.AND UP0, UPT, UR52, URZ, UPT ;  /* 0x000000ff3400728c */ /* 0x000fe2000bf05270 */
[----:B------:R-:W-:Y:S11]  /*6ba0*/  LEA R3, R46, UR44, 0x3 ;  /* 0x0000002c2e037c11 */ /* 0x000ff6000f8e18ff */
[----:B------:R-:W-:Y:S01]  /*6bb0*/  @P1 SHF.L.U32 R2, R90, 0x1f, RZ ;  /* 0x0000001f5a021819 */ /* 0x000fe200000006ff */
[----:B------:R-:W-:Y:S06]  /*6bc0*/  BRA.U !UP0, `(.L_x_106) ;  /* 0x0000000108247547 */ /* 0x000fec000b800000 */
[----:B------:R-:W-:Y:S01]  /*6bd0*/  IMAD.U32 R5, RZ, RZ, UR46 ;  /* 0x0000002eff057e24 */ /* 0x000fe2000f8e00ff */
[----:B------:R-:W-:Y:S01]  /*6be0*/  MOV R0, UR47 ;  /* 0x0000002f00007c02 */ /* 0x000fe20008000f00 */
[----:B------:R-:W-:Y:S03]  /*6bf0*/  UIADD3 UR4, UPT, UPT, UR46, 0x1, URZ ;  /* 0x000000012e047890 */ /* 0x000fe6000fffe0ff */
[----:B------:R-:W-:Y:S01]  /*6c00*/  @P1 LEA R5, R5, UR44, 0x3 ;  /* 0x0000002c05051c11 */ /* 0x000fe2000f8e18ff */
[----:B------:R-:W-:Y:S04]  /*6c10*/  UISETP.NE.AND UP0, UPT, UR4, 0x4, UPT ;  /* 0x000000040400788c */ /* 0x000fe8000bf05270 */
[----:B------:R-:W-:Y:S01]  /*6c20*/  @P1 VIADD R5, R5, 0x50 ;  /* 0x0000005005051836 */ /* 0x000fe20000000000 */
[----:B------:R-:W-:Y:S04]  /*6c30*/  USEL UR46, UR4, URZ, UP0 ;  /* 0x000000ff042e7287 */ /* 0x000fe80008000000 */
[----:B------:R-:W-:Y:S04]  /*6c40*/  @P1 PRMT R0, R0, 0x654, R5 ;  /* 0x0000065400001816 */ /* 0x000fe80000000005 */
[----:B------:R3:W-:Y:S04]  /*6c50*/  @P1 SYNCS.ARRIVE.TRANS64.RED.A1T0 RZ, [R0+URZ], RZ ;  /* 0x000000ff00ff19a7 */ /* 0x0007e800081004ff */
.L_x_106:
[----:B------:R-:W4:Y:S01]  /*6c60*/  @P1 SYNCS.PHASECHK.TRANS64.TRYWAIT P0, [R3+URZ+0x30], R2 ;  /* 0x00003002030015a7 */ /* 0x000f2200080011ff */
[----:B------:R-:W-:Y:S01]  /*6c70*/  BSSY B1, `(.L_x_107) ;  /* 0x0000016000017945 */ /* 0x000fe20003800000 */
[----:B----4-:R-:W-:Y:S03]  /*6c80*/  @P1 SEL R47, RZ, 0x1, !P0 ;  /* 0x00000001ff2f1807 */ /* 0x010fe60004000000 */
[----:B------:R-:W-:Y:S05]  /*6c90*/  @!P1 BRA `(.L_x_108) ;  /* 0x00000000004c9947 */ /* 0x000fea0003800000 */
[----:B------:R-:W-:Y:S01]  /*6ca0*/  ISETP.NE.AND P0, PT, R47, RZ, PT ;  /* 0x000000ff2f00720c */ /* 0x000fe20003f05270 */
[----:B------:R-:W-:Y:S01]  /*6cb0*/  BSSY B0, `(.L_x_109) ;  /* 0x000000b000007945 */ /* 0x000fe20003800000 */
[----:B------:R-:W-:Y:S11]  /*6cc0*/  ISETP.NE.AND P1, PT, R60, RZ, PT ;  /* 0x000000ff3c00720c */ /* 0x000ff60003f25270 */
[----:B------:R-:W-:Y:S02]  /*6cd0*/  @!UPT UIADD3 URZ, UPT, UPT, URZ, URZ, URZ ;  /* 0x000000fffffff290 */ /* 0x000fe4000fffe0ff */
[C---:B------:R-:W-:Y:S01]  /*6ce0*/  @P1 IMAD R6, R46.reuse, 0x2000, R93 ;  /* 0x000020002e061824 */ /* 0x040fe200078e025d */
[C---:B------:R-:W-:Y:S01]  /*6cf0*/  @P1 LEA R4, R46.reuse, R91, 0xd ;  /* 0x0000005b2e041211 */ /* 0x040fe200078e68ff */
[C---:B------:R-:W-:Y:S02]  /*6d00*/  @P1 IMAD R5, R46.reuse, 0x2000, R92 ;  /* 0x000020002e051824 */ /* 0x040fe400078e025c */
[----:B------:R-:W-:Y:S01]  /*6d10*/  @P1 IMAD R2, R46, 0x2000, R87 ;  /* 0x000020002e021824 */ /* 0x000fe200078e0257 */
[----:B------:R-:W-:Y:S06]  /*6d20*/  @P0 BRA `(.L_x_110) ;  /* 0x00000000000c0947 */ /* 0x000fec0003800000 */
[----:B---3--:R-:W-:Y:S04]  /*6d30*/  SHF.L.U32 R0, R90, 0x1f, RZ ;  /* 0x0000001f5a007819 */ /* 0x008fe800000006ff */
[----:B------:R-:W3:Y:S02]  /*6d40*/  SYNCS.PHASECHK.TRANS64.TRYWAIT P0, [R3+URZ+0x30], R0 ;  /* 0x00003000030075a7 */ /* 0x000ee400080011ff */
[----:B---3--:R-:W-:Y:S05]  /*6d50*/  @!P0 BRA `(.L_x_111) ;  /* 0x0000003000608947 */ /* 0x008fea0003800000 */
.L_x_110:
[----:B------:R-:W-:Y:S05]  /*6d60*/  BSYNC B0 ;  /* 0x0000000000007941 */ /* 0x000fea0003800000 */
.L_x_109:
[----:B------:R-:W-:Y:S02]  /*6d70*/  ISETP.NE.AND P0, PT, R60, RZ, PT ;  /* 0x000000ff3c00720c */ /* 0x000fe40003f05270 */
[----:B------:R-:W-:Y:S11]  /*6d80*/  IADD3 R46, PT, PT, R46, 0x1, RZ ;  /* 0x000000012e2e7810 */ /* 0x000ff60007ffe0ff */
[----:B------:R4:W1:Y:S04]  /*6d90*/  @P0 LDS.128 R48, [R6] ;  /* 0x0000000006300984 */ /* 0x0008680000000c00 */
[----:B------:R4:W1:Y:S04]  /*6da0*/  @P0 LDS.128 R56, [R5+0x10] ;  /* 0x0000100005380984 */ /* 0x0008680000000c00 */
[----:B------:R4:W1:Y:S04]  /*6db0*/  @P0 LDS.128 R64, [R4+0x20] ;  /* 0x0000200004400984 */ /* 0x0008680000000c00 */
[----:B------:R4:W1:Y:S02]  /*6dc0*/  @P0 LDS.128 R72, [R2+0x30] ;  /* 0x0000300002480984 */ /* 0x0008640000000c00 */
.L_x_108:
[----:B------:R-:W-:Y:S05]  /*6dd0*/  BSYNC B1 ;  /* 0x0000000000017941 */ /* 0x000fea0003800000 */
.L_x_107:
[----:B---3--:R-:W-:Y:S05]  /*6de0*/  VIADD R0, R39, 0x20 ;  /* 0x0000002027007836 */ /* 0x008fea0000000000 */
[----:B------:R-:W-:Y:S04]  /*6df0*/  SHF.R.U32.HI R0, RZ, 0x15, R0 ;  /* 0x00000015ff007819 */ /* 0x000fe80000011600 */
[----:B------:R-:W-:Y:S11]  /*6e00*/  LOP3.LUT P0, RZ, R0, 0x3, R81, 0x48, !PT ;  /* 0x0000000300ff7812 */ /* 0x000ff60007804851 */
[----:B------:R-:W-:Y:S02]  /*6e10*/  @!UPT UIADD3 URZ, UPT, UPT, URZ, URZ, URZ ;  /* 0x000000fffffff290 */ /* 0x000fe4000fffe0ff */
[----:B------:R-:W-:Y:S05]  /*6e20*/  @!P0 BRA `(.L_x_112) ;  /* 0x0000000000408947 */ /* 0x000fea0003800000 */
[----:B------:R-:W3:Y:S01]  /*6e30*/  LDCU.64 UR8, c[0x4][0x70] ;  /* 0x01000e00ff0877ac */ /* 0x000ee20008000a00 */
[----:B------:R-:W-:Y:S01]  /*6e40*/  MOV R3, 0x0 ;  /* 0x0000000000037802 */ /* 0x000fe20000000f00 */
[----:B------:R-:W-:Y:S02]  /*6e50*/  HFMA2 R12, -RZ, RZ, 0, 5.9604644775390625e-08 ;  /* 0x00000001ff0c7431 */ /* 0x000fe400000001ff */
[----:B------:R-:W-:Y:S02]  /*6e60*/  IMAD.MOV.U32 R8, RZ, RZ, 0x192 ;  /* 0x00000192ff087424 */ /* 0x000fe400078e00ff */
[----:B------:R-:W-:Y:S01]  /*6e70*/  IMAD.MOV.U32 R13, RZ, RZ, RZ ;  /* 0x000000ffff0d7224 */ /* 0x000fe200078e00ff */
[----:B------:R-:W5:Y:S01]  /*6e80*/  LDCU.64 UR6, c[0x4][0x78] ;  /* 0x01000f00ff0677ac */ /* 0x000f620008000a00 */
[----:B----4-:R-:W4:Y:S01]  /*6e90*/  LDC.64 R2, c[0x4][R3] ;  /* 0x0100000003027b82 */ /* 0x010f220000000a00 */
[----:B------:R-:W2:Y:S01]  /*6ea0*/  LDCU.64 UR4, c[0x4][0x10] ;  /* 0x01000200ff0477ac */ /* 0x000ea20008000a00 */
[----:B---3--:R-:W-:Y:S01]  /*6eb0*/  MOV R5, UR9 ;  /* 0x0000000900057c02 */ /* 0x008fe20008000f00 */
[----:B------:R-:W-:Y:S01]  /*6ec0*/  IMAD.U32 R4, RZ, RZ, UR8 ;  /* 0x00000008ff047e24 */ /* 0x000fe2000f8e00ff */
[----:B-----5:R-:W-:Y:S01]  /*6ed0*/  MOV R7, UR7 ;  /* 0x0000000700077c02 */ /* 0x020fe20008000f00 */
[----:B------:R-:W-:Y:S01]  /*6ee0*/  IMAD.U32 R6, RZ, RZ, UR6 ;  /* 0x00000006ff067e24 */ /* 0x000fe2000f8e00ff */
[----:B--2---:R-:W-:Y:S01]  /*6ef0*/  MOV R11, UR5 ;  /* 0x00000005000b7c02 */ /* 0x004fe20008000f00 */
[----:B------:R-:W-:Y:S02]  /*6f00*/  IMAD.U32 R10, RZ, RZ, UR4 ;  /* 0x00000004ff0a7e24 */ /* 0x000fe4000f8e00ff */
[----:B------:R-:W-:Y:S07]  /*6f10*/  LEPC R20, `(.L_x_112) ;  /* 0x000000001014794e */ /* 0x000fee0000000000 */
[----:B-1--4-:R-:W-:Y:S05]  /*6f20*/  CALL.ABS.NOINC R2 ;  /* 0x0000000002007343 */ /* 0x012fea0003c00000 */
.L_x_112:
[----:B------:R-:W-:Y:S05]  /*6f30*/  WARPSYNC.ALL ;  /* 0x0000000000007948 */ /* 0x000fea0003800000 */
[----:B------:R-:W-:Y:S01]  /*6f40*/  R2UR UR4, R39 ;  /* 0x00000000270472ca */ /* 0x000fe200000e0000 */
[--C-:B-1----:R-:W-:Y:S01]  /*6f50*/  HADD2.F32 R40, -RZ, R48.reuse.H0_H0 ;  /* 0x20000030ff287230 */ /* 0x102fe20000004100 */
[----:B------:R-:W-:Y:S01]  /*6f60*/  ISETP.NE.AND P6, PT, R98, RZ, PT ;  /* 0x000000ff6200720c */ /* 0x000fe20003fc5270 */
[----:B------:R-:W-:Y:S01]  /*6f70*/  HADD2.F32 R43, -RZ, R48.H1_H1 ;  /* 0x30000030ff2b7230 */ /* 0x000fe20000004100 */
[----:B------:R-:W-:Y:S01]  /*6f80*/  MOV R52, UR46 ;  /* 0x0000002e00347c02 */ /* 0x000fe20008000f00 */
[----:B------:R-:W-:Y:S01]  /*6f90*/  HADD2.F32 R42, -RZ, R49.H1_H1 ;  /* 0x30000031ff2a7230 */ /* 0x000fe20000004100 */
[----:B------:R-:W-:Y:S01]  /*6fa0*/  MOV R61, UR47 ;  /* 0x0000002f003d7c02 */ /* 0x000fe20008000f00 */
[----:B------:R-:W-:Y:S01]  /*6fb0*/  HADD2.F32 R45, -RZ, R51.H0_H0 ;  /* 0x20000033ff2d7230 */ /* 0x000fe20000004100 */
[----:B------:R-:W-:Y:S01]  /*6fc0*/  ISETP.NE.AND P0, PT, R95, RZ, PT ;  /* 0x000000ff5f00720c */ /* 0x000fe20003f05270 */
[----:B------:R-:W-:Y:S01]  /*6fd0*/  HADD2.F32 R44, -RZ, R75.H1_H1 ;  /* 0x3000004bff2c7230 */ /* 0x000fe20000004100 */
[----:B------:R-:W-:Y:S01]  /*6fe0*/  BSSY.RECONVERGENT B0, `(.L_x_113) ;  /* 0x0000088000007945 */ /* 0x000fe20003800200 */
[----:B------:R-:W-:Y:S02]  /*6ff0*/  LEA R62, R46, UR44, 0x3 ;  /* 0x0000002c2e3e7c11 */ /* 0x000fe4000f8e18ff */
[----:B----4-:R-:W1:Y:S02]  /*7000*/  LDTM.x32 R4, tmem[UR4+0x20] ;  /* 0x00002004000479ee */ /* 0x010e6400082c0000 */
[----:B------:R-:W-:Y:S02]  /*7010*/  @P6 LEA R52, R52, UR44, 0x3 ;  /* 0x0000002c34346c11 */ /* 0x000fe4000f8e18ff */
[----:B------:R-:W-:Y:S02]  /*7020*/  @P6 SHF.L.U32 R63, R90, 0x1f, RZ ;  /* 0x0000001f5a3f6819 */ /* 0x000fe400000006ff */
[----:B------:R-:W-:Y:S04]  /*7030*/  @P6 IADD3 R52, PT, PT, R52, 0x50, RZ ;  /* 0x0000005034346810 */ /* 0x000fe80007ffe0ff */
[----:B------:R-:W-:Y:S01]  /*7040*/  @P6 PRMT R61, R61, 0x654, R52 ;  /* 0x000006543d3d6816 */ /* 0x000fe20000000034 */
[C---:B-1----:R-:W-:Y:S01]  /*7050*/  FMUL R0, R38.reuse, R4 ;  /* 0x0000000426007220 */ /* 0x042fe20000400000 */
[C---:B------:R-:W-:Y:S01]  /*7060*/  FMUL R2, R38.reuse, R5 ;  /* 0x0000000526027220 */ /* 0x040fe20000400000 */
[C---:B------:R-:W-:Y:S01]  /*7070*/  FMUL R3, R38.reuse, R6 ;  /* 0x0000000626037220 */ /* 0x040fe20000400000 */
[C---:B------:R-:W-:Y:S01]  /*7080*/  FMUL R7, R38.reuse, R7 ;  /* 0x0000000726077220 */ /* 0x040fe20000400000 */
[C---:B------:R-:W-:Y:S01]  /*7090*/  FFMA R0, R41.reuse, R40, R0 ;  /* 0x0000002829007223 */ /* 0x040fe20000000000 */
[----:B------:R-:W-:Y:S02]  /*70a0*/  HADD2.F32 R40, -RZ, R49.H0_H0 ;  /* 0x20000031ff287230 */ /* 0x000fe40000004100 */
[C---:B------:R-:W-:Y:S01]  /*70b0*/  FFMA R2, R41.reuse, R43, R2 ;  /* 0x0000002b29027223 */ /* 0x040fe20000000002 */
[--C-:B------:R-:W-:Y:S02]  /*70c0*/  HADD2.F32 R43, -RZ, R50.reuse.H0_H0 ;  /* 0x20000032ff2b7230 */ /* 0x100fe40000004100 */
[C---:B------:R-:W-:Y:S01]  /*70d0*/  FMUL R4, R38.reuse, R8 ;  /* 0x0000000826047220 */ /* 0x040fe20000400000 */
[----:B------:R-:W-:Y:S01]  /*70e0*/  FMUL R5, R38, R9 ;  /* 0x0000000926057220 */ /* 0x000fe20000400000 */
[C---:B------:R-:W-:Y:S01]  /*70f0*/  FFMA R3, R41.reuse, R40, R3 ;  /* 0x0000002829037223 */ /* 0x040fe20000000003 */
[----:B------:R-:W-:Y:S01]  /*7100*/  HADD2.F32 R40, -RZ, R50.H1_H1 ;  /* 0x30000032ff287230 */ /* 0x000fe20000004100 */
[----:B------:R-:W-:Y:S01]  /*7110*/  F2FP.F16.F32.PACK_AB R52, R2, R0 ;  /* 0x000000000234723e */ /* 0x000fe200000000ff */
[C---:B------:R-:W-:Y:S01]  /*7120*/  FFMA R7, R41.reuse, R42, R7 ;  /* 0x0000002a29077223 */ /* 0x040fe20000000007 */
[C---:B------:R-:W-:Y:S01]  /*7130*/  FFMA R4, R41.reuse, R43, R4 ;  /* 0x0000002b29047223 */ /* 0x040fe20000000004 */
[C---:B------:R-:W-:Y:S01]  /*7140*/  FMUL R6, R38.reuse, R10 ;  /* 0x0000000a26067220 */ /* 0x040fe20000400000 */
[----:B------:R-:W-:Y:S02]  /*7150*/  HADD2.F32 R42, -RZ, R51.H1_H1 ;  /* 0x30000033ff2a7230 */ /* 0x000fe40000004100 */
[----:B------:R-:W-:Y:S01]  /*7160*/  FFMA R5, R41, R40, R5 ;  /* 0x0000002829057223 */ /* 0x000fe20000000005 */
[----:B------:R-:W-:Y:S01]  /*7170*/  F2FP.F16.F32.PACK_AB R53, R7, R3 ;  /* 0x000000030735723e */ /* 0x000fe200000000ff */
[----:B------:R-:W-:Y:S01]  /*7180*/  FFMA R6, R41, R45, R6 ;  /* 0x0000002d29067223 */ /* 0x000fe20000000006 */
[C---:B------:R-:W-:Y:S01]  /*7190*/  FMUL R11, R38.reuse, R11 ;  /* 0x0000000b260b7220 */ /* 0x040fe20000400000 */
[--C-:B------:R-:W-:Y:S01]  /*71a0*/  HADD2.F32 R40, -RZ, R56.reuse.H0_H0 ;  /* 0x20000038ff287230 */ /* 0x100fe20000004100 */
[----:B------:R-:W-:Y:S01]  /*71b0*/  F2FP.F16.F32.PACK_AB R54, R5, R4 ;  /* 0x000000040536723e */ /* 0x000fe200000000ff */
[C---:B------:R-:W-:Y:S01]  /*71c0*/  FMUL R8, R38.reuse, R12 ;  /* 0x0000000c26087220 */ /* 0x040fe20000400000 */
[C---:B------:R-:W-:Y:S01]  /*71d0*/  FFMA R11, R41.reuse, R42, R11 ;  /* 0x0000002a290b7223 */ /* 0x040fe2000000000b */
[----:B------:R-:W-:Y:S02]  /*71e0*/  HADD2.F32 R42, -RZ, R56.H1_H1 ;  /* 0x30000038ff2a7230 */ /* 0x000fe40000004100 */
[C---:B------:R-:W-:Y:S01]  /*71f0*/  FMUL R9, R38.reuse, R13 ;  /* 0x0000000d26097220 */ /* 0x040fe20000400000 */
[--C-:B------:R-:W-:Y:S02]  /*7200*/  HADD2.F32 R43, -RZ, R57.reuse.H0_H0 ;  /* 0x20000039ff2b7230 */ /* 0x100fe40000004100 */
[----:B------:R-:W-:Y:S01]  /*7210*/  FFMA R8, R41, R40, R8 ;  /* 0x0000002829087223 */ /* 0x000fe20000000008 */
[----:B------:R-:W-:Y:S01]  /*7220*/  F2FP.F16.F32.PACK_AB R55, R11, R6 ;  /* 0x000000060b37723e */ /* 0x000fe200000000ff */
[----:B------:R-:W-:Y:S01]  /*7230*/  FFMA R9, R41, R42, R9 ;  /* 0x0000002a29097223 */ /* 0x000fe20000000009 */
[C---:B------:R-:W-:Y:S01]  /*7240*/  FMUL R10, R38.reuse, R14 ;  /* 0x0000000e260a7220 */ /* 0x040fe20000400000 */
[----:B------:R-:W-:Y:S02]  /*7250*/  HADD2.F32 R40, -RZ, R57.H1_H1 ;  /* 0x30000039ff287230 */ /* 0x000fe40000004100 */
[C---:B------:R-:W-:Y:S01]  /*7260*/  FMUL R15, R38.reuse, R15 ;  /* 0x0000000f260f7220 */ /* 0x040fe20000400000 */
[----:B------:R1:W-:Y:S01]  /*7270*/  STS.128 [R93+0x2000], R52 ;  /* 0x002000345d007388 */ /* 0x0003e20000000c00 */
[----:B------:R-:W-:Y:S01]  /*7280*/  F2FP.F16.F32.PACK_AB R68, R9, R8 ;  /* 0x000000080944723e */ /* 0x000fe200000000ff */
[C---:B------:R-:W-:Y:S01]  /*7290*/  FFMA R10, R41.reuse, R43, R10 ;  /* 0x0000002b290a7223 */ /* 0x040fe2000000000a */
[--C-:B------:R-:W-:Y:S02]  /*72a0*/  HADD2.F32 R43, -RZ, R58.reuse.H0_H0 ;  /* 0x2000003aff2b7230 */ /* 0x100fe40000004100 */
        /* <DEDUP_REMOVED lines=11> */
[--C-:B------:R-:W-:Y:S02]  /*7360*/  HADD2.F32 R43, -RZ, R64.reuse.H0_H0 ;  /* 0x20000040ff2b7230 */ /* 0x100fe40000004100 */
[C---:B------:R-:W-:Y:S01]  /*7370*/  FFMA R14, R41.reuse, R45, R14 ;  /* 0x0000002d290e7223 */ /* 0x040fe2000000000e */
[C---:B------:R-:W-:Y:S01]  /*7380*/  FMUL R16, R38.reuse, R20 ;  /* 0x0000001426107220 */ /* 0x040fe20000400000 */
        /* <DEDUP_REMOVED lines=17> */
[C---:B------:R-:W-:Y:S01]  /*74a0*/  FFMA R20, R41.reuse, R40, R20 ;  /* 0x0000002829147223 */ /* 0x040fe20000000014 */
[C---:B------:R-:W-:Y:S01]  /*74b0*/  FFMA R21, R41.reuse, R42, R21 ;  /* 0x0000002a29157223 */ /* 0x040fe20000000015 */
[----:B------:R-:W-:Y:S02]  /*74c0*/  HADD2.F32 R40, -RZ, R67.H1_H1 ;  /* 0x30000043ff287230 */ /* 0x000fe40000004100 */
[----:B------:R-:W-:Y:S01]  /*74d0*/  FFMA R22, R41, R43, R22 ;  /* 0x0000002b29167223 */ /* 0x000fe20000000016 */
[C---:B------:R-:W-:Y:S01]  /*74e0*/  FMUL R27, R38.reuse, R27 ;  /* 0x0000001b261b7220 */ /* 0x040fe20000400000 */
[--C-:B------:R-:W-:Y:S02]  /*74f0*/  HADD2.F32 R43, -RZ, R72.reuse.H0_H0 ;  /* 0x20000048ff2b7230 */ /* 0x100fe40000004100 */
[C---:B------:R-:W-:Y:S01]  /*7500*/  FMUL R24, R38.reuse, R28 ;  /* 0x0000001c26187220 */ /* 0x040fe20000400000 */
[----:B------:R-:W-:Y:S02]  /*7510*/  HADD2.F32 R42, -RZ, R72.H1_H1 ;  /* 0x30000048ff2a7230 */ /* 0x000fe40000004100 */
[C---:B------:R-:W-:Y:S01]  /*7520*/  FMUL R25, R38.reuse, R29 ;  /* 0x0000001d26197220 */ /* 0x040fe20000400000 */
[--C-:B------:R-:W-:Y:S01]  /*7530*/  HADD2.F32 R45, -RZ, R73.reuse.H0_H0 ;  /* 0x20000049ff2d7230 */ /* 0x100fe20000004100 */
[----:B------:R-:W-:Y:S01]  /*7540*/  F2FP.F16.F32.PACK_AB R70, R13, R12 ;  /* 0x0000000c0d46723e */ /* 0x000fe200000000ff */
[C---:B------:R-:W-:Y:S01]  /*7550*/  FMUL R26, R38.reuse, R30 ;  /* 0x0000001e261a7220 */ /* 0x040fe20000400000 */
[----:B------:R-:W-:Y:S01]  /*7560*/  F2FP.F16.F32.PACK_AB R71, R19, R14 ;  /* 0x0000000e1347723e */ /* 0x000fe200000000ff */
[C---:B------:R-:W-:Y:S01]  /*7570*/  FFMA R27, R41.reuse, R40, R27 ;  /* 0x00000028291b7223 */ /* 0x040fe2000000001b */
[C---:B------:R-:W-:Y:S01]  /*7580*/  FFMA R24, R41.reuse, R43, R24 ;  /* 0x0000002b29187223 */ /* 0x040fe20000000018 */
[----:B------:R-:W-:Y:S02]  /*7590*/  HADD2.F32 R40, -RZ, R73.H1_H1 ;  /* 0x30000049ff287230 */ /* 0x000fe40000004100 */
[C---:B------:R-:W-:Y:S01]  /*75a0*/  FFMA R25, R41.reuse, R42, R25 ;  /* 0x0000002a29197223 */ /* 0x040fe20000000019 */
[----:B------:R1:W-:Y:S01]  /*75b0*/  STS.128 [R92+0x2010], R68 ;  /* 0x002010445c007388 */ /* 0x0003e20000000c00 */
[C---:B------:R-:W-:Y:S01]  /*75c0*/  FMUL R31, R38.reuse, R31 ;  /* 0x0000001f261f7220 */ /* 0x040fe20000400000 */
[--C-:B------:R-:W-:Y:S02]  /*75d0*/  HADD2.F32 R43, -RZ, R74.reuse.H0_H0 ;  /* 0x2000004aff2b7230 */ /* 0x100fe40000004100 */
[C---:B------:R-:W-:Y:S01]  /*75e0*/  FFMA R26, R41.reuse, R45, R26 ;  /* 0x0000002d291a7223 */ /* 0x040fe2000000001a */
        /* <DEDUP_REMOVED lines=30> */
[----:B------:R-:W-:Y:S02]  /*77d0*/  UIADD3 UR9, UPT, UPT, UR49, 0x20, URZ ;  /* 0x0000002031097890 */ /* 0x000fe4000fffe0ff */
[----:B------:R-:W-:Y:S01]  /*77e0*/  UIADD3 UR8, UPT, UPT, UR44, 0x2200, URZ ;  /* 0x000022002c087890 */ /* 0x000fe2000fffe0ff */
[----:B------:R-:W-:Y:S01]  /*77f0*/  UMOV UR10, UR50 ;  /* 0x00000032000a7c82 */ /* 0x000fe20008000000 */
[----:B------:R-:W-:Y:S01]  /*7800*/  UMOV UR11, UR36 ;  /* 0x00000024000b7c82 */ /* 0x000fe20008000000 */
[----:B---3--:R-:W-:Y:S04]  /*7810*/  UIADD3 UR4, UP0, UPT, UR6, 0x680, URZ ;  /* 0x0000068006047890 */ /* 0x008fe8000ff1e0ff */
[----:B------:R-:W-:Y:S09]  /*7820*/  UIADD3.X UR5, UPT, UPT, URZ, UR7, URZ, UP0, !UPT ;  /* 0x00000007ff057290 */ /* 0x000ff200087fe4ff */
[----:B------:R3:W-:Y:S01]  /*7830*/  UTMASTG.3D [UR8], [UR4] ;  /* 0x00000008040073b5 */ /* 0x0007e20008010000 */
[----:B------:R0:W-:Y:S01]  /*7840*/  UTMACMDFLUSH ;  /* 0x00000000000079b7 */ /* 0x0001e20000000000 */
[----:B---3--:R-:W-:Y:S04]  /*7850*/  DEPBAR.LE SB0, 0x1 ;  /* 0x000080400000791a */ /* 0x008fe80000000000 */
.L_x_114:
[----:B------:R-:W-:Y:S05]  /*7860*/  BSYNC.RECONVERGENT B0 ;  /* 0x0000000000007941 */ /* 0x000fea0003800200 */
.L_x_113:
[----:B------:R-:W-:Y:S01]  /*7870*/  BAR.SYNC.DEFER_BLOCKING 0x1, 0x80 ;  /* 0x0042000000007b1d */ /* 0x000fe20000010000 */
[----:B------:R-:W-:Y:S04]  /*7880*/  UIADD3 UR4, UPT, UPT, UR46, 0x1, URZ ;  /* 0x000000012e047890 */ /* 0x000fe8000fffe0ff */
[----:B------:R-:W-:Y:S04]  /*7890*/  UISETP.NE.AND UP0, UPT, UR4, 0x4, UPT ;  /* 0x000000040400788c */ /* 0x000fe8000bf05270 */
[----:B------:R-:W-:Y:S01]  /*78a0*/  USEL UR45, UR4, URZ, UP0 ;  /* 0x000000ff042d7287 */ /* 0x000fe20008000000 */
[----:B------:R3:W-:Y:S01]  /*78b0*/  @P6 SYNCS.ARRIVE.TRANS64.RED.A1T0 RZ, [R61+URZ], RZ ;  /* 0x000000ff3dff69a7 */ /* 0x0007e200081004ff */
[----:B------:R-:W-:Y:S01]  /*78c0*/  BSSY B1, `(.L_x_115) ;  /* 0x0000017000017945 */ /* 0x000fe20003800000 */
[----:B------:R-:W4:Y:S02]  /*78d0*/  @P6 SYNCS.PHASECHK.TRANS64.TRYWAIT P0, [R62+URZ+0x30], R63 ;  /* 0x0000303f3e0065a7 */ /* 0x000f2400080011ff */
[----:B----4-:R-:W-:Y:S01]  /*78e0*/  @P6 SEL R47, RZ, 0x1, !P0 ;  /* 0x00000001ff2f6807 */ /* 0x010fe20004000000 */
[----:B---3--:R-:W-:Y:S06]  /*78f0*/  @!P6 BRA `(.L_x_116) ;  /* 0x00000000004ce947 */ /* 0x008fec0003800000 */
        /* <DEDUP_REMOVED lines=9> */
[----:B------:R-:W-:Y:S04]  /*7990*/  SHF.L.U32 R5, R90, 0x1f, RZ ;  /* 0x0000001f5a057819 */ /* 0x000fe800000006ff */
[----:B------:R-:W3:Y:S02]  /*79a0*/  SYNCS.PHASECHK.TRANS64.TRYWAIT P0, [R62+URZ+0x30], R5 ;  /* 0x000030053e0075a7 */ /* 0x000ee400080011ff */
[----:B---3--:R-:W-:Y:S05]  /*79b0*/  @!P0 BRA `(.L_x_119) ;  /* 0x00000024005c8947 */ /* 0x008fea0003800000 */
.L_x_118:
[----:B------:R-:W-:Y:S05]  /*79c0*/  BSYNC B0 ;  /* 0x0000000000007941 */ /* 0x000fea0003800000 */
.L_x_117:
[----:B------:R-:W-:Y:S02]  /*79d0*/  ISETP.NE.AND P0, PT, R60, RZ, PT ;  /* 0x000000ff3c00720c */ /* 0x000fe40003f05270 */
[----:B------:R-:W-:Y:S11]  /*79e0*/  IADD3 R46, PT, PT, R46, 0x1, RZ ;  /* 0x000000012e2e7810 */ /* 0x000ff60007ffe0ff */
[----:B------:R4:W1:Y:S04]  /*79f0*/  @P0 LDS.128 R48, [R4] ;  /* 0x0000000004300984 */ /* 0x0008680000000c00 */
[----:B------:R4:W1:Y:S04]  /*7a00*/  @P0 LDS.128 R56, [R3+0x10] ;  /* 0x0000100003380984 */ /* 0x0008680000000c00 */
[----:B------:R4:W1:Y:S04]  /*7a10*/  @P0 LDS.128 R64, [R2+0x20] ;  /* 0x0000200002400984 */ /* 0x0008680000000c00 */
[----:B------:R4:W1:Y:S02]  /*7a20*/  @P0 LDS.128 R72, [R0+0x30] ;  /* 0x0000300000480984 */ /* 0x0008640000000c00 */
.L_x_116:
[----:B------:R-:W-:Y:S05]  /*7a30*/  BSYNC B1 ;  /* 0x0000000000017941 */ /* 0x000fea0003800000 */
.L_x_115:
[----:B----4-:R-:W-:Y:S05]  /*7a40*/  VIADD R0, R39, 0x40 ;  /* 0x0000004027007836 */ /* 0x010fea0000000000 */
        /* <DEDUP_REMOVED lines=9> */
[----:B------:R-:W4:Y:S01]  /*7ae0*/  LDCU.64 UR6, c[0x4][0x78] ;  /* 0x01000f00ff0677ac */ /* 0x000f220008000a00 */
[----:B------:R-:W1:Y:S01]  /*7af0*/  LDC.64 R2, c[0x4][R3] ;  /* 0x0100000003027b82 */ /* 0x000e620000000a00 */
[----:B------:R-:W5:Y:S01]  /*7b00*/  LDCU.64 UR4, c[0x4][0x10] ;  /* 0x01000200ff0477ac */ /* 0x000f620008000a00 */
[----:B---3--:R-:W-:Y:S01]  /*7b10*/  MOV R5, UR9 ;  /* 0x0000000900057c02 */ /* 0x008fe20008000f00 */
[----:B------:R-:W-:Y:S01]  /*7b20*/  IMAD.U32 R4, RZ, RZ, UR8 ;  /* 0x00000008ff047e24 */ /* 0x000fe2000f8e00ff */
[----:B----4-:R-:W-:Y:S01]  /*7b30*/  MOV R7, UR7 ;  /* 0x0000000700077c02 */ /* 0x010fe20008000f00 */
[----:B------:R-:W-:Y:S01]  /*7b40*/  IMAD.U32 R6, RZ, RZ, UR6 ;  /* 0x00000006ff067e24 */ /* 0x000fe2000f8e00ff */
[----:B-----5:R-:W-:Y:S01]  /*7b50*/  MOV R11, UR5 ;  /* 0x00000005000b7c02 */ /* 0x020fe20008000f00 */
[----:B------:R-:W-:Y:S02]  /*7b60*/  IMAD.U32 R10, RZ, RZ, UR4 ;  /* 0x00000004ff0a7e24 */ /* 0x000fe4000f8e00ff */
[----:B------:R-:W-:Y:S07]  /*7b70*/  LEPC R20, `(.L_x_120) ;  /* 0x000000001014794e */ /* 0x000fee0000000000 */
[----:B-12---:R-:W-:Y:S05]  /*7b80*/  CALL.ABS.NOINC R2 ;  /* 0x0000000002007343 */ /* 0x006fea0003c00000 */
.L_x_120:
        /* <DEDUP_REMOVED lines=12> */
[----:B---3--:R-:W-:Y:S02]  /*7c50*/  LEA R62, R46, UR44, 0x3 ;  /* 0x0000002c2e3e7c11 */ /* 0x008fe4000f8e18ff */
[----:B------:R-:W1:Y:S02]  /*7c60*/  LDTM.x32 R4, tmem[UR4+0x40] ;  /* 0x00004004000479ee */ /* 0x000e6400082c0000 */
        /* <DEDUP_REMOVED lines=133> */
.L_x_122:
[----:B------:R-:W-:Y:S05]  /*84c0*/  BSYNC.RECONVERGENT B0 ;  /* 0x0000000000007941 */ /* 0x000fea0003800200 */
.L_x_121:
        /* <DEDUP_REMOVED lines=21> */
.L_x_126:
[----:B------:R-:W-:Y:S05]  /*8620*/  BSYNC B0 ;  /* 0x0000000000007941 */ /* 0x000fea0003800000 */
.L_x_125:
[----:B------:R-:W-:Y:S11]  /*8630*/  ISETP.NE.AND P0, PT, R60, RZ, PT ;  /* 0x000000ff3c00720c */ /* 0x000ff60003f05270 */
[----:B------:R-:W-:Y:S02]  /*8640*/  @!UPT UIADD3 URZ, UPT, UPT, URZ, URZ, URZ ;  /* 0x000000fffffff290 */ /* 0x000fe4000fffe0ff */
[----:B------:R4:W1:Y:S04]  /*8650*/  @P0 LDS.128 R48, [R3] ;  /* 0x0000000003300984 */ /* 0x0008680000000c00 */
[----:B------:R4:W1:Y:S04]  /*8660*/  @P0 LDS.128 R56, [R2+0x10] ;  /* 0x0000100002380984 */ /* 0x0008680000000c00 */
[----:B------:R4:W1:Y:S04]  /*8670*/  @P0 LDS.128 R64, [R0+0x20] ;  /* 0x0000200000400984 */ /* 0x0008680000000c00 */
[----:B------:R4:W1:Y:S02]  /*8680*/  @P0 LDS.128 R72, [R46+0x30] ;  /* 0x000030002e480984 */ /* 0x0008640000000c00 */
.L_x_124:
[----:B------:R-:W-:Y:S05]  /*8690*/  BSYNC B1 ;  /* 0x0000000000017941 */ /* 0x000fea0003800000 */
.L_x_123:
        /* <DEDUP_REMOVED lines=21> */
.L_x_128:
[----:B------:R-:W-:Y:S01]  /*87f0*/  ISETP.NE.AND P0, PT, R95, RZ, PT ;  /* 0x000000ff5f00720c */ /* 0x000fe20003f05270 */
[----:B------:R-:W-:Y:S05]  /*8800*/  WARPSYNC.ALL ;  /* 0x0000000000007948 */ /* 0x000fea0003800000 */
[----:B------:R-:W-:Y:S01]  /*8810*/  R2UR UR4, R39 ;  /* 0x00000000270472ca */ /* 0x000fe200000e0000 */
[--C-:B-1----:R-:W-:Y:S01]  /*8820*/  HADD2.F32 R40, -RZ, R48.reuse.H0_H0 ;  /* 0x20000030ff287230 */ /* 0x102fe20000004100 */
[----:B------:R-:W-:Y:S01]  /*8830*/  R2UR UR5, R99 ;  /* 0x00000000630572ca */ /* 0x000fe200000e0000 */
[----:B------:R-:W-:Y:S01]  /*8840*/  HADD2.F32 R42, -RZ, R48.H1_H1 ;  /* 0x30000030ff2a7230 */ /* 0x000fe20000004100 */
[----:B------:R-:W-:Y:S01]  /*8850*/  BSSY.RECONVERGENT B0, `(.L_x_129) ;  /* 0x000008a000007945 */ /* 0x000fe20003800200 */
[--C-:B------:R-:W-:Y:S02]  /*8860*/  HADD2.F32 R43, -RZ, R49.reuse.H0_H0 ;  /* 0x20000031ff2b7230 */ /* 0x100fe40000004100 */
[----:B------:R-:W-:Y:S02]  /*8870*/  HADD2.F32 R44, -RZ, R49.H1_H1 ;  /* 0x30000031ff2c7230 */ /* 0x000fe40000004100 */
[--C-:B------:R-:W-:Y:S02]  /*8880*/  HADD2.F32 R45, -RZ, R50.reuse.H0_H0 ;  /* 0x20000032ff2d7230 */ /* 0x100fe40000004100 */
[----:B------:R-:W-:Y:S02]  /*8890*/  HADD2.F32 R46, -RZ, R50.H1_H1 ;  /* 0x30000032ff2e7230 */ /* 0x000fe40000004100 */
[----:B---3--:R-:W1:Y:S01]  /*88a0*/  LDTM.x32 R4, tmem[UR4+0x60] ;  /* 0x00006004000479ee */ /* 0x008e6200082c0000 */
[----:B------:R-:W-:Y:S01]  /*88b0*/  NOP ;  /* 0x0000000000007918 */ /* 0x000fe20000000000 */
[----:B------:R-:W-:Y:S01]  /*88c0*/  UIADD3 UR4, UPT, UPT, UR5, 0xc0, URZ ;  /* 0x000000c005047890 */ /* 0x000fe2000fffe0ff */
[--C-:B------:R-:W-:Y:S02]  /*88d0*/  HADD2.F32 R47, -RZ, R51.reuse.H0_H0 ;  /* 0x20000033ff2f7230 */ /* 0x100fe40000004100 */
[----:B------:R-:W-:Y:S01]  /*88e0*/  HADD2.F32 R49, -RZ, R51.H1_H1 ;  /* 0x30000033ff317230 */ /* 0x000fe20000004100 */
[----:B------:R-:W-:Y:S01]  /*88f0*/  UPRMT UR4, UR47, 0x654, UR4 ;  /* 0x000006542f047896 */ /* 0x000fe20008000004 */
[--C-:B------:R-:W-:Y:S02]  /*8900*/  HADD2.F32 R48, -RZ, R56.reuse.H0_H0 ;  /* 0x20000038ff307230 */ /* 0x100fe40000004100 */
[----:B------:R-:W-:Y:S02]  /*8910*/  HADD2.F32 R51, -RZ, R56.H1_H1 ;  /* 0x30000038ff337230 */ /* 0x000fe40000004100 */
[--C-:B------:R-:W-:Y:S02]  /*8920*/  HADD2.F32 R50, -RZ, R57.reuse.H0_H0 ;  /* 0x20000039ff327230 */ /* 0x100fe40000004100 */
[----:B------:R-:W-:Y:S02]  /*8930*/  HADD2.F32 R52, -RZ, R57.H1_H1 ;  /* 0x30000039ff347230 */ /* 0x000fe40000004100 */
[----:B-1----:R-:W-:Y:S01]  /*8940*/  SYNCS.ARRIVE.TRANS64.RED.A1T0 RZ, [UR4], RZ ;  /* 0x000000ffffff79a7 */ /* 0x002fe20008100404 */
[--C-:B------:R-:W-:Y:S02]  /*8950*/  HADD2.F32 R53, -RZ, R58.reuse.H0_H0 ;  /* 0x2000003aff357230 */ /* 0x100fe40000004100 */
[----:B------:R-:W-:Y:S02]  /*8960*/  HADD2.F32 R54, -RZ, R58.H1_H1 ;  /* 0x3000003aff367230 */ /* 0x000fe40000004100 */
[--C-:B------:R-:W-:Y:S02]  /*8970*/  HADD2.F32 R55, -RZ, R59.reuse.H0_H0 ;  /* 0x2000003bff377230 */ /* 0x100fe40000004100 */
[----:B------:R-:W-:Y:S02]  /*8980*/  HADD2.F32 R56, -RZ, R59.H1_H1 ;  /* 0x3000003bff387230 */ /* 0x000fe40000004100 */
[C---:B------:R-:W-:Y:S01]  /*8990*/  FMUL R4, R38.reuse, R4 ;  /* 0x0000000426047220 */ /* 0x040fe20000400000 */
[C---:B------:R-:W-:Y:S01]  /*89a0*/  FMUL R5, R38.reuse, R5 ;  /* 0x0000000526057220 */ /* 0x040fe20000400000 */
[C---:B------:R-:W-:Y:S01]  /*89b0*/  FMUL R6, R38.reuse, R6 ;  /* 0x0000000626067220 */ /* 0x040fe20000400000 */
[C---:B------:R-:W-:Y:S01]  /*89c0*/  FMUL R7, R38.reuse, R7 ;  /* 0x0000000726077220 */ /* 0x040fe20000400000 */
[C---:B------:R-:W-:Y:S01]  /*89d0*/  FFMA R4, R41.reuse, R40, R4 ;  /* 0x0000002829047223 */ /* 0x040fe20000000004 */
[C---:B------:R-:W-:Y:S01]  /*89e0*/  FFMA R5, R41.reuse, R42, R5 ;  /* 0x0000002a29057223 */ /* 0x040fe20000000005 */
[C---:B------:R-:W-:Y:S01]  /*89f0*/  FFMA R6, R41.reuse, R43, R6 ;  /* 0x0000002b29067223 */ /* 0x040fe20000000006 */
[----:B------:R-:W-:Y:S01]  /*8a00*/  FFMA R7, R41, R44, R7 ;  /* 0x0000002c29077223 */ /* 0x000fe20000000007 */
[C---:B------:R-:W-:Y:S01]  /*8a10*/  FMUL R8, R38.reuse, R8 ;  /* 0x0000000826087220 */ /* 0x040fe20000400000 */
[C---:B------:R-:W-:Y:S01]  /*8a20*/  FMUL R9, R38.reuse, R9 ;  /* 0x0000000926097220 */ /* 0x040fe20000400000 */
[----:B------:R-:W-:Y:S01]  /*8a30*/  F2FP.F16.F32.PACK_AB R100, R5, R4 ;  /* 0x000000040564723e */ /* 0x000fe200000000ff */
[C---:B------:R-:W-:Y:S01]  /*8a40*/  FMUL R0, R38.reuse, R10 ;  /* 0x0000000a26007220 */ /* 0x040fe20000400000 */
[----:B------:R-:W-:Y:S01]  /*8a50*/  F2FP.F16.F32.PACK_AB R101, R7, R6 ;  /* 0x000000060765723e */ /* 0x000fe200000000ff */
[C---:B------:R-:W-:Y:S01]  /*8a60*/  FFMA R8, R41.reuse, R45, R8 ;  /* 0x0000002d29087223 */ /* 0x040fe20000000008 */
[C---:B------:R-:W-:Y:S01]  /*8a70*/  FFMA R9, R41.reuse, R46, R9 ;  /* 0x0000002e29097223 */ /* 0x040fe20000000009 */
[----:B------:R-:W-:Y:S01]  /*8a80*/  FFMA R0, R41, R47, R0 ;  /* 0x0000002f29007223 */ /* 0x000fe20000000000 */
[C---:B------:R-:W-:Y:S01]  /*8a90*/  FMUL R2, R38.reuse, R11 ;  /* 0x0000000b26027220 */ /* 0x040fe20000400000 */
[C---:B------:R-:W-:Y:S01]  /*8aa0*/  FMUL R3, R38.reuse, R12 ;  /* 0x0000000c26037220 */ /* 0x040fe20000400000 */
[C---:B------:R-:W-:Y:S01]  /*8ab0*/  FMUL R10, R38.reuse, R13 ;  /* 0x0000000d260a7220 */ /* 0x040fe20000400000 */
[----:B------:R-:W-:Y:S01]  /*8ac0*/  F2FP.F16.F32.PACK_AB R102, R9, R8 ;  /* 0x000000080966723e */ /* 0x000fe200000000ff */
[C---:B------:R-:W-:Y:S01]  /*8ad0*/  FFMA R2, R41.reuse, R49, R2 ;  /* 0x0000003129027223 */ /* 0x040fe20000000002 */
[C---:B------:R-:W-:Y:S01]  /*8ae0*/  FFMA R3, R41.reuse, R48, R3 ;  /* 0x0000003029037223 */ /* 0x040fe20000000003 */
[C---:B------:R-:W-:Y:S01]  /*8af0*/  FFMA R10, R41.reuse, R51, R10 ;  /* 0x00000033290a7223 */ /* 0x040fe2000000000a */
[C---:B------:R-:W-:Y:S01]  /*8b00*/  FMUL R11, R38.reuse, R14 ;  /* 0x0000000e260b7220 */ /* 0x040fe20000400000 */
[C---:B------:R-:W-:Y:S01]  /*8b10*/  FMUL R15, R38.reuse, R15 ;  /* 0x0000000f260f7220 */ /* 0x040fe20000400000 */
[C---:B------:R-:W-:Y:S01]  /*8b20*/  FMUL R12, R38.reuse, R16 ;  /* 0x00000010260c7220 */ /* 0x040fe20000400000 */
[C---:B------:R-:W-:Y:S01]  /*8b30*/  FMUL R13, R38.reuse, R17 ;  /* 0x00000011260d7220 */ /* 0x040fe20000400000 */
[C---:B------:R-:W-:Y:S01]  /*8b40*/  FFMA R11, R41.reuse, R50, R11 ;  /* 0x00000032290b7223 */ /* 0x040fe2000000000b */
[C---:B------:R-:W-:Y:S01]  /*8b50*/  FMUL R14, R38.reuse, R18 ;  /* 0x00000012260e7220 */ /* 0x040fe20000400000 */
[C---:B------:R-:W-:Y:S01]  /*8b60*/  FFMA R15, R41.reuse, R52, R15 ;  /* 0x00000034290f7223 */ /* 0x040fe2000000000f */
[--C-:B------:R-:W-:Y:S02]  /*8b70*/  HADD2.F32 R57, -RZ, R64.reuse.H0_H0 ;  /* 0x20000040ff397230 */ /* 0x100fe40000004100 */
[----:B------:R-:W-:Y:S01]  /*8b80*/  FMUL R19, R38, R19 ;  /* 0x0000001326137220 */ /* 0x000fe20000400000 */
[----:B------:R-:W-:Y:S01]  /*8b90*/  F2FP.F16.F32.PACK_AB R103, R2, R0 ;  /* 0x000000000267723e */ /* 0x000fe200000000ff */
[C---:B------:R-:W-:Y:S01]  /*8ba0*/  FFMA R12, R41.reuse, R53, R12 ;  /* 0x00000035290c7223 */ /* 0x040fe2000000000c */
[----:B------:R-:W-:Y:S02]  /*8bb0*/  HADD2.F32 R58, -RZ, R64.H1_H1 ;  /* 0x30000040ff3a7230 */ /* 0x000fe40000004100 */
[C---:B------:R-:W-:Y:S01]  /*8bc0*/  FMUL R16, R38.reuse, R20 ;  /* 0x0000001426107220 */ /* 0x040fe20000400000 */
[C---:B------:R-:W-:Y:S01]  /*8bd0*/  FFMA R13, R41.reuse, R54, R13 ;  /* 0x00000036290d7223 */ /* 0x040fe2000000000d */
[----:B------:R1:W-:Y:S01]  /*8be0*/  STS.128 [R93+0x6000], R100 ;  /* 0x006000645d007388 */ /* 0x0003e20000000c00 */
[--C-:B------:R-:W-:Y:S02]  /*8bf0*/  HADD2.F32 R59, -RZ, R65.reuse.H0_H0 ;  /* 0x20000041ff3b7230 */ /* 0x100fe40000004100 */
[C---:B------:R-:W-:Y:S01]  /*8c00*/  FMUL R17, R38.reuse, R21 ;  /* 0x0000001526117220 */ /* 0x040fe20000400000 */
[C---:B------:R-:W-:Y:S01]  /*8c10*/  FFMA R14, R41.reuse, R55, R14 ;  /* 0x00000037290e7223 */ /* 0x040fe2000000000e */
[----:B------:R-:W-:Y:S02]  /*8c20*/  HADD2.F32 R60, -RZ, R65.H1_H1 ;  /* 0x30000041ff3c7230 */ /* 0x000fe40000004100 */
[C---:B------:R-:W-:Y:S01]  /*8c30*/  FMUL R18, R38.reuse, R22 ;  /* 0x0000001626127220 */ /* 0x040fe20000400000 */
[C---:B------:R-:W-:Y:S01]  /*8c40*/  FFMA R19, R41.reuse, R56, R19 ;  /* 0x0000003829137223 */ /* 0x040fe20000000013 */
        /* <DEDUP_REMOVED lines=13> */
[----:B------:R-:W-:Y:S01]  /*8d20*/  FMUL R27, R38, R27 ;  /* 0x0000001b261b7220 */ /* 0x000fe20000400000 */
[----:B------:R-:W-:Y:S01]  /*8d30*/  F2FP.F16.F32.PACK_AB R104, R10, R3 ;  /* 0x000000030a68723e */ /* 0x000fe200000000ff */
[----:B------:R-:W-:Y:S01]  /*8d40*/  FFMA R20, R41, R61, R20 ;  /* 0x0000003d29147223 */ /* 0x000fe20000000014 */
[----:B------:R-:W-:Y:S01]  /*8d50*/  F2FP.F16.F32.PACK_AB R105, R15, R11 ;  /* 0x0000000b0f69723e */ /* 0x000fe200000000ff */
[----:B------:R-:W-:Y:S01]  /*8d60*/  HADD2.F32 R66, -RZ, R72.H1_H1 ;  /* 0x30000048ff427230 */ /* 0x000fe20000004100 */
[----:B------:R-:W-:Y:S01]  /*8d70*/  F2FP.F16.F32.PACK_AB R106, R13, R12 ;  /* 0x0000000c0d6a723e */ /* 0x000fe200000000ff */
[C---:B------:R-:W-:Y:S01]  /*8d80*/  FMUL R24, R38.reuse, R28 ;  /* 0x0000001c26187220 */ /* 0x040fe20000400000 */
[----:B------:R-:W-:Y:S01]  /*8d90*/  F2FP.F16.F32.PACK_AB R107, R19, R14 ;  /* 0x0000000e136b723e */ /* 0x000fe200000000ff */
[C---:B------:R-:W-:Y:S01]  /*8da0*/  FFMA R21, R41.reuse, R62, R21 ;  /* 0x0000003e29157223 */ /* 0x040fe20000000015 */
[--C-:B------:R-:W-:Y:S02]  /*8db0*/  HADD2.F32 R67, -RZ, R73.reuse.H0_H0 ;  /* 0x20000049ff437230 */ /* 0x100fe40000004100 */
[C---:B------:R-:W-:Y:S01]  /*8dc0*/  FMUL R25, R38.reuse, R29 ;  /* 0x0000001d26197220 */ /* 0x040fe20000400000 */
[C---:B------:R-:W-:Y:S01]  /*8dd0*/  FFMA R22, R41.reuse, R63, R22 ;  /* 0x0000003f29167223 */ /* 0x040fe20000000016 */
[----:B------:R1:W-:Y:S01]  /*8de0*/  STS.128 [R92+0x6010], R104 ;  /* 0x006010685c007388 */ /* 0x0003e20000000c00 */
        /* <DEDUP_REMOVED lines=48> */
.L_x_130:
[----:B------:R-:W-:Y:S05]  /*90f0*/  BSYNC.RECONVERGENT B0 ;  /* 0x0000000000007941 */ /* 0x000fea0003800200 */
.L_x_129:
[----:B------:R-:W-:Y:S01]  /*9100*/  BAR.SYNC.DEFER_BLOCKING 0x1, 0x80 ;  /* 0x0042000000007b1d */ /* 0x000fe20000010000 */
[----:B------:R-:W-:Y:S01]  /*9110*/  UISETP.NE.AND UP0, UPT, UR52, -0x4, UPT ;  /* 0xfffffffc3400788c */ /* 0x000fe2000bf05270 */
[----:B------:R-:W-:Y:S08]  /*9120*/  IADD3 R0, PT, PT, R36, 0x1, RZ ;  /* 0x0000000124007810 */ /* 0x000ff00007ffe0ff */
[----:B------:R-:W-:Y:S05]  /*9130*/  BRA.U !UP0, `(.L_x_131) ;  /* 0x0000000108287547 */ /* 0x000fea000b800000 */
[----:B------:R-:W-:Y:S01]  /*9140*/  ISETP.NE.AND P0, PT, R98, RZ, PT ;  /* 0x000000ff6200720c */ /* 0x000fe20003f05270 */
[----:B------:R-:W-:Y:S01]  /*9150*/  IMAD.U32 R3, RZ, RZ, UR46 ;  /* 0x0000002eff037e24 */ /* 0x000fe2000f8e00ff */
[----:B------:R-:W-:Y:S01]  /*9160*/  UIADD3 UR4, UPT, UPT, UR46, 0x1, URZ ;  /* 0x000000012e047890 */ /* 0x000fe2000fffe0ff */
[----:B------:R-:W-:Y:S03]  /*9170*/  IMAD.U32 R2, RZ, RZ, UR47 ;  /* 0x0000002fff027e24 */ /* 0x000fe6000f8e00ff */
[----:B------:R-:W-:Y:S04]  /*9180*/  UISETP.NE.AND UP0, UPT, UR4, 0x4, UPT ;  /* 0x000000040400788c */ /* 0x000fe8000bf05270 */
[----:B------:R-:W-:Y:S03]  /*9190*/  USEL UR46, UR4, URZ, UP0 ;  /* 0x000000ff042e7287 */ /* 0x000fe60008000000 */
[----:B------:R-:W-:Y:S05]  /*91a0*/  @P0 LEA R3, R3, UR44, 0x3 ;  /* 0x0000002c03030c11 */ /* 0x000fea000f8e18ff */
[----:B------:R-:W-:Y:S05]  /*91b0*/  @P0 VIADD R3, R3, 0x50 ;  /* 0x0000005003030836 */ /* 0x000fea0000000000 */
[----:B------:R-:W-:Y:S04]  /*91c0*/  @P0 PRMT R2, R2, 0x654, R3 ;  /* 0x0000065402020816 */ /* 0x000fe80000000003 */
[----:B------:R3:W-:Y:S03]  /*91d0*/  @P0 SYNCS.ARRIVE.TRANS64.RED.A1T0 RZ, [R2+URZ], RZ ;  /* 0x000000ff02ff09a7 */ /* 0x0007e600081004ff */
.L_x_131:
[----:B------:R-:W-:Y:S01]  /*91e0*/  R2UR UR4, R82 ;  /* 0x00000000520472ca */ /* 0x000fe200000e0000 */
[----:B------:R-:W-:Y:S01]  /*91f0*/  UISETP.NE.AND UP0, UPT, UR62, URZ, UPT ;  /* 0x000000ff3e00728c */ /* 0x000fe2000bf05270 */
[----:B------:R-:W-:Y:S01]  /*9200*/  ISETP.NE.AND P0, PT, R86, 0x2, PT ;  /* 0x000000025600780c */ /* 0x000fe20003f05270 */
[----:B------:R-:W-:Y:S01]  /*9210*/  UIADD3 UR20, UPT, UPT, UR37, UR63, URZ ;  /* 0x0000003f25147290 */ /* 0x000fe2000fffe0ff */
[----:B------:R-:W-:Y:S01]  /*9220*/  ISETP.NE.AND P1, PT, R0, 0x4, PT ;  /* 0x000000040000780c */ /* 0x000fe20003f25270 */
[----:B------:R-:W-:Y:S01]  /*9230*/  UIADD3 UR52, UPT, UPT, UR52, 0x4, URZ ;  /* 0x0000000434347890 */ /* 0x000fe2000fffe0ff */
[----:B------:R-:W-:Y:S01]  /*9240*/  SEL R3, RZ, 0x1, P0 ;  /* 0x00000001ff037807 */ /* 0x000fe20000000000 */
[----:B------:R-:W-:Y:S01]  /*9250*/  UMOV UR36, UR61 ;  /* 0x0000003d00247c82 */ /* 0x000fe20008000000 */
[----:B---3--:R-:W-:Y:S02]  /*9260*/  SEL R2, RZ, 0x1, P1 ;  /* 0x00000001ff027807 */ /* 0x008fe40000800000 */
[----:B------:R-:W-:Y:S02]  /*9270*/  LOP3.LUT R88, R88, R3, RZ, 0x3c, !PT ;  /* 0x0000000358587212 */ /* 0x000fe400078e3cff */
[----:B------:R-:W-:Y:S01]  /*9280*/  LOP3.LUT R89, R89, R2, RZ, 0x3c, !PT ;  /* 0x0000000259597212 */ /* 0x000fe200078e3cff */
[----:B------:R-:W-:Y:S01]  /*9290*/  UIADD3 UR16, UPT, UPT, UR38, UR4, URZ ;  /* 0x0000000426107290 */ /* 0x000fe2000fffe0ff */
[----:B------:R-:W-:Y:S02]  /*92a0*/  SEL R86, R86, RZ, P0 ;  /* 0x000000ff56567207 */ /* 0x000fe40000000000 */
[----:B------:R-:W-:Y:S01]  /*92b0*/  SEL R36, R0, RZ, P1 ;  /* 0x000000ff00247207 */ /* 0x000fe20000800000 */
[----:B------:R-:W-:Y:S08]  /*92c0*/  BRA.U UP0, `(.L_x_132) ;  /* 0xffffffbd00dc7547 */ /* 0x000ff0000b83ffff */
[----:B------:R-:W-:-:S13]  /*92d0*/  R2UR UR4, R83 ;  /* 0x00000000530472ca */ /* 0x000fda00000e0000 */
[----:B------:R-:W-:-:S09]  /*92e0*/  UISETP.NE.AND UP0, UPT, UR4, URZ, UPT ;  /* 0x000000ff0400728c */ /* 0x000fd2000bf05270 */
[----:B------:R-:W-:Y:S05]  /*92f0*/  BRA.U !UP0, `(.L_x_133) ;  /* 0x0000000108487547 */ /* 0x000fea000b800000 */
[----:B------:R-:W3:Y:S02]  /*9300*/  LDCU.64 UR4, c[0x0][0x890] ;  /* 0x00011200ff0477ac */ /* 0x000ee40008000a00 */
[----:B---3--:R-:W-:-:S04]  /*9310*/  UISETP.NE.U32.AND UP0, UPT, UR4, URZ, UPT ;  /* 0x000000ff0400728c */ /* 0x008fc8000bf05070 */
[----:B------:R-:W-:-:S09]  /*9320*/  UISETP.NE.AND.EX UP0, UPT, UR5, URZ, UPT, UP0 ;  /* 0x000000ff0500728c */ /* 0x000fd2000bf05300 */
[----:B------:R-:W-:Y:S05]  /*9330*/  BRA.U UP0, `(.L_x_134) ;  /* 0x00000001000c7547 */ /* 0x000fea000b800000 */
[----:B------:R-:W-:-:S13]  /*9340*/  FSETP.NEU.AND P0, PT, R41, RZ, PT ;  /* 0x000000ff2900720b */ /* 0x000fda0003f0d000 */
[----:B------:R-:W-:Y:S05]  /*9350*/  @!P0 EXIT ;  /* 0x000000000000894d */ /* 0x000fea0003800000 */
[----:B------:R-:W-:Y:S05]  /*9360*/  BRA `(.L_x_133) ;  /* 0x00000000002c7947 */ /* 0x000fea0003800000 */
.L_x_134:
[----:B------:R-:W-:Y:S01]  /*9370*/  ISETP.NE.AND P0, PT, R85, RZ, PT ;  /* 0x000000ff5500720c */ /* 0x000fe20003f05270 */
[----:B------:R-:W-:-:S12]  /*9380*/  BSSY.RECONVERGENT B0, `(.L_x_133) ;  /* 0x0000009000007945 */ /* 0x000fd80003800200 */
[----:B------:R-:W-:Y:S05]  /*9390*/  @P0 BRA `(.L_x_135) ;  /* 0x0000000000140947 */ /* 0x000fea0003800000 */
[----:B------:R-:W3:Y:S02]  /*93a0*/  LDCU.64 UR4, c[0x0][0x888] ;  /* 0x00011100ff0477ac */ /* 0x000ee40008000a00 */
[----:B---3--:R-:W-:-:S04]  /*93b0*/  ISETP.NE.U32.AND P0, PT, RZ, UR4, PT ;  /* 0x00000004ff007c0c */ /* 0x008fc8000bf05070 */
[----:B------:R-:W-:-:S13]  /*93c0*/  ISETP.NE.AND.EX P0, PT, RZ, UR5, PT, P0 ;  /* 0x00000005ff007c0c */ /* 0x000fda000bf05300 */
[----:B------:R-:W-:Y:S05]  /*93d0*/  @!P0 EXIT ;  /* 0x000000000000894d */ /* 0x000fea0003800000 */
[----:B------:R-:W-:Y:S05]  /*93e0*/  BRA `(.L_x_136) ;  /* 0x0000000000087947 */ /* 0x000fea0003800000 */
.L_x_135:
[----:B------:R-:W-:-:S13]  /*93f0*/  FSETP.NEU.AND P0, PT, R41, RZ, PT ;  /* 0x000000ff2900720b */ /* 0x000fda0003f0d000 */
[----:B------:R-:W-:Y:S05]  /*9400*/  @!P0 EXIT ;  /* 0x000000000000894d */ /* 0x000fea0003800000 */
.L_x_136:
[----:B------:R-:W-:Y:S05]  /*9410*/  BSYNC.RECONVERGENT B0 ;  /* 0x0000000000007941 */ /* 0x000fea0003800200 */
.L_x_133:
[----:B------:R-:W-:Y:S01]  /*9420*/  ULEA UR4, UR46, UR44, 0x3 ;  /* 0x0000002c2e047291 */ /* 0x000fe2000f8e18ff */
[----:B------:R-:W-:-:S04]  /*9430*/  DEPBAR.LE SB0, 0x0 ;  /* 0x000080000000791a */ /* 0x000fc80000000000 */
[----:B------:R-:W-:-:S04]  /*9440*/  UIADD3 UR4, UPT, UPT, UR4, 0x50, URZ ;  /* 0x0000005004047890 */ /* 0x000fc8000fffe0ff */
[----:B------:R-:W-:-:S09]  /*9450*/  UPRMT UR4, UR47, 0x654, UR4 ;  /* 0x000006542f047896 */ /* 0x000fd20008000004 */
[----:B------:R-:W-:Y:S01]  /*9460*/  SYNCS.ARRIVE.TRANS64.RED.A1T0 RZ, [UR4], RZ ;  /* 0x000000ffffff79a7 */ /* 0x000fe20008100404 */
[----:B------:R-:W-:Y:S05]  /*9470*/  EXIT ;  /* 0x000000000000794d */ /* 0x000fea0003800000 */
.L_x_24:
[----:B--2---:R2:W3:Y:S02]  /*9480*/  SYNCS.PHASECHK.TRANS64.TRYWAIT P0, [R3+URZ+0xf0], R2 ;  /* 0x0000f002030075a7 */ /* 0x0044e400080011ff */
[----:B---3--:R-:W-:Y:S05]  /*9490*/  @!P0 NANOSLEEP.SYNCS 0x989680 ;  /* 0x009896800000895d */ /* 0x008fea0003900000 */
[----:B------:R-:W3:Y:S02]  /*94a0*/  @!P0 SYNCS.PHASECHK.TRANS64 P0, [R3+URZ+0xf0], R2 ;  /* 0x0000f002030085a7 */ /* 0x000ee400080010ff */
[----:B---3--:R-:W-:Y:S05]  /*94b0*/  @!P0 BRA `(.L_x_24) ;  /* 0xfffffffc00f08947 */ /* 0x008fea000383ffff */
[----:B------:R-:W-:Y:S05]  /*94c0*/  BRA `(.L_x_137) ;  /* 0xffffff8400447947 */ /* 0x000fea000383ffff */
.L_x_27:
[----:B-1----:R-:W-:-:S07]  /*94d0*/  MOV R0, UR33 ;  /* 0x0000002100007c02 */ /* 0x002fce0008000f00 */
.L_x_138:
[----:B-1----:R1:W2:Y:S02]  /*94e0*/  SYNCS.PHASECHK.TRANS64.TRYWAIT P0, [R0+URZ+0x18], R3 ;  /* 0x00001803000075a7 */ /* 0x0022a400080011ff */
[----:B--2---:R-:W-:Y:S05]  /*94f0*/  @!P0 NANOSLEEP.SYNCS 0x989680 ;  /* 0x009896800000895d */ /* 0x004fea0003900000 */
[----:B------:R-:W2:Y:S02]  /*9500*/  @!P0 SYNCS.PHASECHK.TRANS64 P0, [R0+URZ+0x18], R3 ;  /* 0x00001803000085a7 */ /* 0x000ea400080010ff */
[----:B--2---:R-:W-:Y:S05]  /*9510*/  @!P0 BRA `(.L_x_138) ;  /* 0xfffffffc00f08947 */ /* 0x004fea000383ffff */
[----:B------:R-:W-:Y:S05]  /*9520*/  BRA `(.L_x_26) ;  /* 0xffffff84008c7947 */ /* 0x000fea000383ffff */
.L_x_34:
[----:B-1----:R-:W-:-:S07]  /*9530*/  MOV R0, UR17 ;  /* 0x0000001100007c02 */ /* 0x002fce0008000f00 */
.L_x_139:
[----:B-1----:R1:W2:Y:S02]  /*9540*/  SYNCS.PHASECHK.TRANS64.TRYWAIT P0, [R0+URZ+0x18], R3 ;  /* 0x00001803000075a7 */ /* 0x0022a400080011ff */
[----:B--2---:R-:W-:Y:S05]  /*9550*/  @!P0 NANOSLEEP.SYNCS 0x989680 ;  /* 0x009896800000895d */ /* 0x004fea0003900000 */
[----:B------:R-:W2:Y:S02]  /*9560*/  @!P0 SYNCS.PHASECHK.TRANS64 P0, [R0+URZ+0x18], R3 ;  /* 0x00001803000085a7 */ /* 0x000ea400080010ff */
[----:B--2---:R-:W-:Y:S05]  /*9570*/  @!P0 BRA `(.L_x_139) ;  /* 0xfffffffc00f08947 */ /* 0x004fea000383ffff */
[----:B------:R-:W-:Y:S05]  /*9580*/  BRA `(.L_x_33) ;  /* 0xffffff8800487947 */ /* 0x000fea000383ffff */
.L_x_39:
[----:B-1----:R1:W2:Y:S02]  /*9590*/  SYNCS.PHASECHK.TRANS64.TRYWAIT P0, [R3+URZ+0x80], R0 ;  /* 0x00008000030075a7 */ /* 0x0022a400080011ff */
[----:B--2---:R-:W-:Y:S05]  /*95a0*/  @!P0 NANOSLEEP.SYNCS 0x989680 ;  /* 0x009896800000895d */ /* 0x004fea0003900000 */
[----:B------:R-:W2:Y:S02]  /*95b0*/  @!P0 SYNCS.PHASECHK.TRANS64 P0, [R3+URZ+0x80], R0 ;  /* 0x00008000030085a7 */ /* 0x000ea400080010ff */
[----:B--2---:R-:W-:Y:S05]  /*95c0*/  @!P0 BRA `(.L_x_39) ;  /* 0xfffffffc00f08947 */ /* 0x004fea000383ffff */
[----:B------:R-:W-:Y:S05]  /*95d0*/  BRA `(.L_x_140) ;  /* 0xffffff8800ec7947 */ /* 0x000fea000383ffff */
.L_x_43:
[----:B-1----:R-:W-:-:S07]  /*95e0*/  MOV R0, UR4 ;  /* 0x0000000400007c02 */ /* 0x002fce0008000f00 */
.L_x_141:
[----:B-1----:R1:W2:Y:S02]  /*95f0*/  SYNCS.PHASECHK.TRANS64.TRYWAIT P0, [R0+URZ], R3 ;  /* 0x00000003000075a7 */ /* 0x0022a400080011ff */
[----:B--2---:R-:W-:Y:S05]  /*9600*/  @!P0 NANOSLEEP.SYNCS 0x989680 ;  /* 0x009896800000895d */ /* 0x004fea0003900000 */
[----:B------:R-:W2:Y:S02]  /*9610*/  @!P0 SYNCS.PHASECHK.TRANS64 P0, [R0+URZ], R3 ;  /* 0x00000003000085a7 */ /* 0x000ea400080010ff */
[----:B--2---:R-:W-:Y:S05]  /*9620*/  @!P0 BRA `(.L_x_141) ;  /* 0xfffffffc00f08947 */ /* 0x004fea000383ffff */
[----:B------:R-:W-:Y:S05]  /*9630*/  BRA `(.L_x_142) ;  /* 0xffffff9000947947 */ /* 0x000fea000383ffff */
.L_x_44:
[----:B------:R-:W-:-:S07]  /*9640*/  MOV R0, UR5 ;  /* 0x0000000500007c02 */ /* 0x000fce0008000f00 */
.L_x_143:
[----:B-1----:R1:W2:Y:S02]  /*9650*/  SYNCS.PHASECHK.TRANS64.TRYWAIT P0, [R0+URZ], R3 ;  /* 0x00000003000075a7 */ /* 0x0022a400080011ff */
[----:B--2---:R-:W-:Y:S05]  /*9660*/  @!P0 NANOSLEEP.SYNCS 0x989680 ;  /* 0x009896800000895d */ /* 0x004fea0003900000 */
[----:B------:R-:W2:Y:S02]  /*9670*/  @!P0 SYNCS.PHASECHK.TRANS64 P0, [R0+URZ], R3 ;  /* 0x00000003000085a7 */ /* 0x000ea400080010ff */
[----:B--2---:R-:W-:Y:S05]  /*9680*/  @!P0 BRA `(.L_x_143) ;  /* 0xfffffffc00f08947 */ /* 0x004fea000383ffff */
[----:B------:R-:W-:Y:S05]  /*9690*/  BRA `(.L_x_144) ;  /* 0xffffff9000a07947 */ /* 0x000fea000383ffff */
.L_x_47:
[----:B-1----:R1:W2:Y:S02]  /*96a0*/  SYNCS.PHASECHK.TRANS64.TRYWAIT P0, [R2+URZ+0xe0], R5 ;  /* 0x0000e005020075a7 */ /* 0x0022a400080011ff */
[----:B--2---:R-:W-:Y:S05]  /*96b0*/  @!P0 NANOSLEEP.SYNCS 0x989680 ;  /* 0x009896800000895d */ /* 0x004fea0003900000 */
[----:B------:R-:W2:Y:S02]  /*96c0*/  @!P0 SYNCS.PHASECHK.TRANS64 P0, [R2+URZ+0xe0], R5 ;  /* 0x0000e005020085a7 */ /* 0x000ea400080010ff */
[----:B--2---:R-:W-:Y:S05]  /*96d0*/  @!P0 BRA `(.L_x_47) ;  /* 0xfffffffc00f08947 */ /* 0x004fea000383ffff */
[----:B------:R-:W-:Y:S05]  /*96e0*/  BRA `(.L_x_145) ;  /* 0xffffff9000fc7947 */ /* 0x000fea000383ffff */
.L_x_48:
[----:B------:R-:W-:-:S07]  /*96f0*/  MOV R2, UR4 ;  /* 0x0000000400027c02 */ /* 0x000fce0008000f00 */
.L_x_146:
[----:B-1----:R1:W2:Y:S02]  /*9700*/  SYNCS.PHASECHK.TRANS64.TRYWAIT P0, [R2+URZ+0x90], R5 ;  /* 0x00009005020075a7 */ /* 0x0022a400080011ff */
[----:B--2---:R-:W-:Y:S05]  /*9710*/  @!P0 NANOSLEEP.SYNCS 0x989680 ;  /* 0x009896800000895d */ /* 0x004fea0003900000 */
[----:B------:R-:W2:Y:S02]  /*9720*/  @!P0 SYNCS.PHASECHK.TRANS64 P0, [R2+URZ+0x90], R5 ;  /* 0x00009005020085a7 */ /* 0x000ea400080010ff */
[----:B--2---:R-:W-:Y:S05]  /*9730*/  @!P0 BRA `(.L_x_146) ;  /* 0xfffffffc00f08947 */ /* 0x004fea000383ffff */
[----:B------:R-:W-:Y:S05]  /*9740*/  BRA `(.L_x_147) ;  /* 0xffffff94000c7947 */ /* 0x000fea000383ffff */
.L_x_49:
[----:B-1----:R1:W2:Y:S02]  /*9750*/  SYNCS.PHASECHK.TRANS64.TRYWAIT P1, [R2+URZ+0x80], R5 ;  /* 0x00008005020075a7 */ /* 0x0022a400080211ff */
[----:B--2---:R-:W-:Y:S05]  /*9760*/  @!P1 NANOSLEEP.SYNCS 0x989680 ;  /* 0x009896800000995d */ /* 0x004fea0003900000 */
[----:B------:R-:W2:Y:S02]  /*9770*/  @!P1 SYNCS.PHASECHK.TRANS64 P1, [R2+URZ+0x80], R5 ;  /* 0x00008005020095a7 */ /* 0x000ea400080210ff */
[----:B--2---:R-:W-:Y:S05]  /*9780*/  @!P1 BRA `(.L_x_49) ;  /* 0xfffffffc00f09947 */ /* 0x004fea000383ffff */
[----:B------:R-:W-:Y:S05]  /*9790*/  BRA `(.L_x_148) ;  /* 0xffffff94003c7947 */ /* 0x000fea000383ffff */
.L_x_52:
[----:B------:R-:W-:-:S07]  /*97a0*/  MOV R0, UR4 ;  /* 0x0000000400007c02 */ /* 0x000fce0008000f00 */
.L_x_149:
[----:B-1----:R1:W2:Y:S02]  /*97b0*/  SYNCS.PHASECHK.TRANS64.TRYWAIT P0, [R0+URZ+0x90], R3 ;  /* 0x00009003000075a7 */ /* 0x0022a400080011ff */
[----:B--2---:R-:W-:Y:S05]  /*97c0*/  @!P0 NANOSLEEP.SYNCS 0x989680 ;  /* 0x009896800000895d */ /* 0x004fea0003900000 */
[----:B------:R-:W2:Y:S02]  /*97d0*/  @!P0 SYNCS.PHASECHK.TRANS64 P0, [R0+URZ+0x90], R3 ;  /* 0x00009003000085a7 */ /* 0x000ea400080010ff */
[----:B--2---:R-:W-:Y:S05]  /*97e0*/  @!P0 BRA `(.L_x_149) ;  /* 0xfffffffc00f08947 */ /* 0x004fea000383ffff */
[----:B------:R-:W-:Y:S05]  /*97f0*/  BRA `(.L_x_51) ;  /* 0xffffff9400907947 */ /* 0x000fea000383ffff */
.L_x_59:
[----:B-1----:R1:W2:Y:S02]  /*9800*/  SYNCS.PHASECHK.TRANS64.TRYWAIT P1, [R0+URZ+0x80], R5 ;  /* 0x00008005000075a7 */ /* 0x0022a400080211ff */
[----:B--2---:R-:W-:Y:S05]  /*9810*/  @!P1 NANOSLEEP.SYNCS 0x989680 ;  /* 0x009896800000995d */ /* 0x004fea0003900000 */
[----:B------:R-:W2:Y:S02]  /*9820*/  @!P1 SYNCS.PHASECHK.TRANS64 P1, [R0+URZ+0x80], R5 ;  /* 0x00008005000095a7 */ /* 0x000ea400080210ff */
[----:B--2---:R-:W-:Y:S05]  /*9830*/  @!P1 BRA `(.L_x_59) ;  /* 0xfffffffc00f09947 */ /* 0x004fea000383ffff */
[----:B------:R-:W-:Y:S05]  /*9840*/  BRA `(.L_x_150) ;  /* 0xffffff9c00047947 */ /* 0x000fea000383ffff */
.L_x_60:
[----:B------:R-:W-:-:S07]  /*9850*/  MOV R3, UR30 ;  /* 0x0000001e00037c02 */ /* 0x000fce0008000f00 */
.L_x_151:
[----:B-1----:R1:W2:Y:S02]  /*9860*/  SYNCS.PHASECHK.TRANS64.TRYWAIT P0, [R3+URZ+0xc0], R0 ;  /* 0x0000c000030075a7 */ /* 0x0022a400080011ff */
[----:B--2---:R-:W-:Y:S05]  /*9870*/  @!P0 NANOSLEEP.SYNCS 0x989680 ;  /* 0x009896800000895d */ /* 0x004fea0003900000 */
[----:B------:R-:W2:Y:S02]  /*9880*/  @!P0 SYNCS.PHASECHK.TRANS64 P0, [R3+URZ+0xc0], R0 ;  /* 0x0000c000030085a7 */ /* 0x000ea400080010ff */
[----:B--2---:R-:W-:Y:S05]  /*9890*/  @!P0 BRA `(.L_x_151) ;  /* 0xfffffffc00f08947 */ /* 0x004fea000383ffff */
[----:B------:R-:W-:Y:S05]  /*98a0*/  BRA `(.L_x_152) ;  /* 0xffffff9c003c7947 */ /* 0x000fea000383ffff */
.L_x_63:
[----:B------:R-:W-:Y:S07]  /*98b0*/  MOV R0, UR5 ;  /* 0x0000000500007c02 */ /* 0x000fee0008000f00 */
.L_x_153:
[----:B-1----:R1:W2:Y:S02]  /*98c0*/  SYNCS.PHASECHK.TRANS64.TRYWAIT P0, [R0+URZ], R3 ;  /* 0x00000003000075a7 */ /* 0x0022a400080011ff */
[----:B--2---:R-:W-:Y:S05]  /*98d0*/  @!P0 NANOSLEEP.SYNCS 0x989680 ;  /* 0x009896800000895d */ /* 0x004fea0003900000 */
[----:B------:R-:W2:Y:S02]  /*98e0*/  @!P0 SYNCS.PHASECHK.TRANS64 P0, [R0+URZ], R3 ;  /* 0x00000003000085a7 */ /* 0x000ea400080010ff */
[----:B--2---:R-:W-:Y:S05]  /*98f0*/  @!P0 BRA `(.L_x_153) ;  /* 0xfffffffc00f08947 */ /* 0x004fea000383ffff */
[----:B------:R-:W-:Y:S05]  /*9900*/  BRA `(.L_x_62) ;  /* 0xffffff9c00587947 */ /* 0x000fea000383ffff */
.L_x_66:
[----:B------:R-:W-:-:S07]  /*9910*/  MOV R0, UR4 ;  /* 0x0000000400007c02 */ /* 0x000fce0008000f00 */
.L_x_154:
[----:B--2---:R2:W4:Y:S02]  /*9920*/  SYNCS.PHASECHK.TRANS64.TRYWAIT P0, [R0+URZ], R3 ;  /* 0x00000003000075a7 */ /* 0x00452400080011ff */
[----:B----4-:R-:W-:Y:S05]  /*9930*/  @!P0 NANOSLEEP.SYNCS 0x989680 ;  /* 0x009896800000895d */ /* 0x010fea0003900000 */
[----:B------:R-:W4:Y:S02]  /*9940*/  @!P0 SYNCS.PHASECHK.TRANS64 P0, [R0+URZ], R3 ;  /* 0x00000003000085a7 */ /* 0x000f2400080010ff */
[----:B----4-:R-:W-:Y:S05]  /*9950*/  @!P0 BRA `(.L_x_154) ;  /* 0xfffffffc00f08947 */ /* 0x010fea000383ffff */
[----:B------:R-:W-:Y:S05]  /*9960*/  BRA `(.L_x_155) ;  /* 0xffffffa000347947 */ /* 0x000fea000383ffff */
.L_x_67:
[----:B------:R-:W-:-:S07]  /*9970*/  MOV R0, UR5 ;  /* 0x0000000500007c02 */ /* 0x000fce0008000f00 */
.L_x_156:
[----:B-1----:R1:W2:Y:S02]  /*9980*/  SYNCS.PHASECHK.TRANS64.TRYWAIT P0, [R0+URZ], R3 ;  /* 0x00000003000075a7 */ /* 0x0022a400080011ff */
[----:B--2---:R-:W-:Y:S05]  /*9990*/  @!P0 NANOSLEEP.SYNCS 0x989680 ;  /* 0x009896800000895d */ /* 0x004fea0003900000 */
[----:B------:R-:W2:Y:S02]  /*99a0*/  @!P0 SYNCS.PHASECHK.TRANS64 P0, [R0+URZ], R3 ;  /* 0x00000003000085a7 */ /* 0x000ea400080010ff */
[----:B--2---:R-:W-:Y:S05]  /*99b0*/  @!P0 BRA `(.L_x_156) ;  /* 0xfffffffc00f08947 */ /* 0x004fea000383ffff */
[----:B------:R-:W-:Y:S05]  /*99c0*/  BRA `(.L_x_157) ;  /* 0xffffffa000407947 */ /* 0x000fea000383ffff */
.L_x_68:
[----:B------:R-:W-:-:S07]  /*99d0*/  MOV R0, UR5 ;  /* 0x0000000500007c02 */ /* 0x000fce0008000f00 */
.L_x_158:
[----:B-1----:R1:W2:Y:S02]  /*99e0*/  SYNCS.PHASECHK.TRANS64.TRYWAIT P0, [R0+URZ], R3 ;  /* 0x00000003000075a7 */ /* 0x0022a400080011ff */
[----:B--2---:R-:W-:Y:S05]  /*99f0*/  @!P0 NANOSLEEP.SYNCS 0x989680 ;  /* 0x009896800000895d */ /* 0x004fea0003900000 */
[----:B------:R-:W2:Y:S02]  /*9a00*/  @!P0 SYNCS.PHASECHK.TRANS64 P0, [R0+URZ], R3 ;  /* 0x00000003000085a7 */ /* 0x000ea400080010ff */
[----:B--2---:R-:W-:Y:S05]  /*9a10*/  @!P0 BRA `(.L_x_158) ;  /* 0xfffffffc00f08947 */ /* 0x004fea000383ffff */
[----:B------:R-:W-:Y:S05]  /*9a20*/  BRA `(.L_x_159) ;  /* 0xffffffa0004c7947 */ /* 0x000fea000383ffff */
.L_x_69:
[----:B------:R-:W-:-:S07]  /*9a30*/  MOV R0, UR4 ;  /* 0x0000000400007c02 */ /* 0x000fce0008000f00 */
.L_x_160:
[----:B-1----:R1:W2:Y:S02]  /*9a40*/  SYNCS.PHASECHK.TRANS64.TRYWAIT P0, [R0+URZ], R3 ;  /* 0x00000003000075a7 */ /* 0x0022a400080011ff */
[----:B--2---:R-:W-:Y:S05]  /*9a50*/  @!P0 NANOSLEEP.SYNCS 0x989680 ;  /* 0x009896800000895d */ /* 0x004fea0003900000 */
[----:B------:R-:W2:Y:S02]  /*9a60*/  @!P0 SYNCS.PHASECHK.TRANS64 P0, [R0+URZ], R3 ;  /* 0x00000003000085a7 */ /* 0x000ea400080010ff */
[----:B--2---:R-:W-:Y:S05]  /*9a70*/  @!P0 BRA `(.L_x_160) ;  /* 0xfffffffc00f08947 */ /* 0x004fea000383ffff */
[----:B------:R-:W-:Y:S05]  /*9a80*/  BRA `(.L_x_161) ;  /* 0xffffffa000587947 */ /* 0x000fea000383ffff */
.L_x_74:
[----:B--2---:R2:W3:Y:S02]  /*9a90*/  SYNCS.PHASECHK.TRANS64.TRYWAIT P0, [R12+URZ+0x80], R9 ;  /* 0x000080090c0075a7 */ /* 0x0044e400080011ff */
[----:B---3--:R-:W-:Y:S05]  /*9aa0*/  @!P0 NANOSLEEP.SYNCS 0x989680 ;  /* 0x009896800000895d */ /* 0x008fea0003900000 */
[----:B------:R-:W3:Y:S02]  /*9ab0*/  @!P0 SYNCS.PHASECHK.TRANS64 P0, [R12+URZ+0x80], R9 ;  /* 0x000080090c0085a7 */ /* 0x000ee400080010ff */
[----:B---3--:R-:W-:Y:S05]  /*9ac0*/  @!P0 BRA `(.L_x_74) ;  /* 0xfffffffc00f08947 */ /* 0x008fea000383ffff */
[----:B------:R-:W-:Y:S05]  /*9ad0*/  BRA `(.L_x_162) ;  /* 0xffffffa400787947 */ /* 0x000fea000383ffff */
.L_x_77:
[----:B------:R-:W-:Y:S07]  /*9ae0*/  MOV R0, UR21 ;  /* 0x0000001500007c02 */ /* 0x000fee0008000f00 */
.L_x_163:
[----:B--2---:R2:W3:Y:S02]  /*9af0*/  SYNCS.PHASECHK.TRANS64.TRYWAIT P2, [R0+URZ+0x78], R11 ;  /* 0x0000780b000075a7 */ /* 0x0044e400080411ff */
[----:B---3--:R-:W-:Y:S05]  /*9b00*/  @!P2 NANOSLEEP.SYNCS 0x989680 ;  /* 0x009896800000a95d */ /* 0x008fea0003900000 */
[----:B------:R-:W3:Y:S02]  /*9b10*/  @!P2 SYNCS.PHASECHK.TRANS64 P2, [R0+URZ+0x78], R11 ;  /* 0x0000780b0000a5a7 */ /* 0x000ee400080410ff */
[----:B---3--:R-:W-:Y:S05]  /*9b20*/  @!P2 BRA `(.L_x_163) ;  /* 0xfffffffc00f0a947 */ /* 0x008fea000383ffff */
[----:B------:R-:W-:Y:S05]  /*9b30*/  BRA `(.L_x_76) ;  /* 0xffffffa800e07947 */ /* 0x000fea000383ffff */
.L_x_80:
[----:B--2---:R-:W-:Y:S07]  /*9b40*/  MOV R0, UR21 ;  /* 0x0000001500007c02 */ /* 0x004fee0008000f00 */
.L_x_164:
[----:B--2---:R2:W3:Y:S02]  /*9b50*/  SYNCS.PHASECHK.TRANS64.TRYWAIT P0, [R0+URZ+0x50], R9 ;  /* 0x00005009000075a7 */ /* 0x0044e400080011ff */
[----:B---3--:R-:W-:Y:S05]  /*9b60*/  @!P0 NANOSLEEP.SYNCS 0x989680 ;  /* 0x009896800000895d */ /* 0x008fea0003900000 */
[----:B------:R-:W3:Y:S02]  /*9b70*/  @!P0 SYNCS.PHASECHK.TRANS64 P0, [R0+URZ+0x50], R9 ;  /* 0x00005009000085a7 */ /* 0x000ee400080010ff */
[----:B---3--:R-:W-:Y:S05]  /*9b80*/  @!P0 BRA `(.L_x_164) ;  /* 0xfffffffc00f08947 */ /* 0x008fea000383ffff */
[----:B------:R-:W-:Y:S05]  /*9b90*/  BRA `(.L_x_165) ;  /* 0xffffffac003c7947 */ /* 0x000fea000383ffff */
.L_x_81:
[----:B------:R-:W-:Y:S07]  /*9ba0*/  MOV R0, UR21 ;  /* 0x0000001500007c02 */ /* 0x000fee0008000f00 */
.L_x_166:
[----:B--2---:R2:W3:Y:S02]  /*9bb0*/  SYNCS.PHASECHK.TRANS64.TRYWAIT P0, [R0+URZ+0x58], R9 ;  /* 0x00005809000075a7 */ /* 0x0044e400080011ff */
[----:B---3--:R-:W-:Y:S05]  /*9bc0*/  @!P0 NANOSLEEP.SYNCS 0x989680 ;  /* 0x009896800000895d */ /* 0x008fea0003900000 */
[----:B------:R-:W3:Y:S02]  /*9bd0*/  @!P0 SYNCS.PHASECHK.TRANS64 P0, [R0+URZ+0x58], R9 ;  /* 0x00005809000085a7 */ /* 0x000ee400080010ff */
[----:B---3--:R-:W-:Y:S05]  /*9be0*/  @!P0 BRA `(.L_x_166) ;  /* 0xfffffffc00f08947 */ /* 0x008fea000383ffff */
[----:B------:R-:W-:Y:S05]  /*9bf0*/  BRA `(.L_x_167) ;  /* 0xffffffac00787947 */ /* 0x000fea000383ffff */
.L_x_82:
[----:B------:R-:W-:Y:S07]  /*9c00*/  MOV R0, UR21 ;  /* 0x0000001500007c02 */ /* 0x000fee0008000f00 */
.L_x_168:
[----:B--2---:R2:W3:Y:S02]  /*9c10*/  SYNCS.PHASECHK.TRANS64.TRYWAIT P0, [R0+URZ+0x60], R9 ;  /* 0x00006009000075a7 */ /* 0x0044e400080011ff */
[----:B---3--:R-:W-:Y:S05]  /*9c20*/  @!P0 NANOSLEEP.SYNCS 0x989680 ;  /* 0x009896800000895d */ /* 0x008fea0003900000 */
[----:B------:R-:W3:Y:S02]  /*9c30*/  @!P0 SYNCS.PHASECHK.TRANS64 P0, [R0+URZ+0x60], R9 ;  /* 0x00006009000085a7 */ /* 0x000ee400080010ff */
[----:B---3--:R-:W-:Y:S05]  /*9c40*/  @!P0 BRA `(.L_x_168) ;  /* 0xfffffffc00f08947 */ /* 0x008fea000383ffff */
[----:B------:R-:W-:Y:S05]  /*9c50*/  BRA `(.L_x_169) ;  /* 0xffffffac00c07947 */ /* 0x000fea000383ffff */
.L_x_83:
[----:B------:R-:W-:Y:S07]  /*9c60*/  MOV R0, UR21 ;  /* 0x0000001500007c02 */ /* 0x000fee0008000f00 */
.L_x_170:
[----:B--2---:R2:W3:Y:S02]  /*9c70*/  SYNCS.PHASECHK.TRANS64.TRYWAIT P0, [R0+URZ+0x68], R9 ;  /* 0x00006809000075a7 */ /* 0x0044e400080011ff */
[----:B---3--:R-:W-:Y:S05]  /*9c80*/  @!P0 NANOSLEEP.SYNCS 0x989680 ;  /* 0x009896800000895d */ /* 0x008fea0003900000 */
[----:B------:R-:W3:Y:S02]  /*9c90*/  @!P0 SYNCS.PHASECHK.TRANS64 P0, [R0+URZ+0x68], R9 ;  /* 0x00006809000085a7 */ /* 0x000ee400080010ff */
[----:B---3--:R-:W-:Y:S05]  /*9ca0*/  @!P0 BRA `(.L_x_170) ;  /* 0xfffffffc00f08947 */ /* 0x008fea000383ffff */
[----:B------:R-:W-:Y:S05]  /*9cb0*/  BRA `(.L_x_171) ;  /* 0xffffffb000047947 */ /* 0x000fea000383ffff */
.L_x_85:
[----:B------:R-:W-:-:S07]  /*9cc0*/  MOV R0, UR21 ;  /* 0x0000001500007c02 */ /* 0x000fce0008000f00 */
.L_x_172:
[----:B---3--:R3:W4:Y:S02]  /*9cd0*/  SYNCS.PHASECHK.TRANS64.TRYWAIT P0, [R0+URZ+0x50], R3 ;  /* 0x00005003000075a7 */ /* 0x00872400080011ff */
[----:B----4-:R-:W-:Y:S05]  /*9ce0*/  @!P0 NANOSLEEP.SYNCS 0x989680 ;  /* 0x009896800000895d */ /* 0x010fea0003900000 */
[----:B------:R-:W4:Y:S02]  /*9cf0*/  @!P0 SYNCS.PHASECHK.TRANS64 P0, [R0+URZ+0x50], R3 ;  /* 0x00005003000085a7 */ /* 0x000f2400080010ff */
[----:B----4-:R-:W-:Y:S05]  /*9d00*/  @!P0 BRA `(.L_x_172) ;  /* 0xfffffffc00f08947 */ /* 0x010fea000383ffff */
[----:B------:R-:W-:Y:S05]  /*9d10*/  BRA `(.L_x_173) ;  /* 0xffffffb000787947 */ /* 0x000fea000383ffff */
.L_x_86:
[----:B---3--:R-:W-:-:S07]  /*9d20*/  MOV R0, UR21 ;  /* 0x0000001500007c02 */ /* 0x008fce0008000f00 */
.L_x_174:
[----:B---3--:R3:W4:Y:S02]  /*9d30*/  SYNCS.PHASECHK.TRANS64.TRYWAIT P0, [R0+URZ+0x58], R3 ;  /* 0x00005803000075a7 */ /* 0x00872400080011ff */
[----:B----4-:R-:W-:Y:S05]  /*9d40*/  @!P0 NANOSLEEP.SYNCS 0x989680 ;  /* 0x009896800000895d */ /* 0x010fea0003900000 */
[----:B------:R-:W4:Y:S02]  /*9d50*/  @!P0 SYNCS.PHASECHK.TRANS64 P0, [R0+URZ+0x58], R3 ;  /* 0x00005803000085a7 */ /* 0x000f2400080010ff */
[----:B----4-:R-:W-:Y:S05]  /*9d60*/  @!P0 BRA `(.L_x_174) ;  /* 0xfffffffc00f08947 */ /* 0x010fea000383ffff */
[----:B------:R-:W-:Y:S05]  /*9d70*/  BRA `(.L_x_175) ;  /* 0xffffffb000687947 */ /* 0x000fea000383ffff */
.L_x_87:
[----:B---3--:R-:W-:-:S07]  /*9d80*/  MOV R0, UR21 ;  /* 0x0000001500007c02 */ /* 0x008fce0008000f00 */
.L_x_176:
[----:B---3--:R3:W4:Y:S02]  /*9d90*/  SYNCS.PHASECHK.TRANS64.TRYWAIT P0, [R0+URZ+0x60], R3 ;  /* 0x00006003000075a7 */ /* 0x00872400080011ff */
[----:B----4-:R-:W-:Y:S05]  /*9da0*/  @!P0 NANOSLEEP.SYNCS 0x989680 ;  /* 0x009896800000895d */ /* 0x010fea0003900000 */
[----:B------:R-:W4:Y:S02]  /*9db0*/  @!P0 SYNCS.PHASECHK.TRANS64 P0, [R0+URZ+0x60], R3 ;  /* 0x00006003000085a7 */ /* 0x000f2400080010ff */
[----:B----4-:R-:W-:Y:S05]  /*9dc0*/  @!P0 BRA `(.L_x_176) ;  /* 0xfffffffc00f08947 */ /* 0x010fea000383ffff */
[----:B------:R-:W-:Y:S05]  /*9dd0*/  BRA `(.L_x_177) ;  /* 0xffffffb000587947 */ /* 0x000fea000383ffff */
.L_x_89:
[----:B-1----:R1:W2:Y:S02]  /*9de0*/  SYNCS.PHASECHK.TRANS64.TRYWAIT P0, [R3+URZ+0x80], R0 ;  /* 0x00008000030075a7 */ /* 0x0022a400080011ff */
[----:B--2---:R-:W-:Y:S05]  /*9df0*/  @!P0 NANOSLEEP.SYNCS 0x989680 ;  /* 0x009896800000895d */ /* 0x004fea0003900000 */
[----:B------:R-:W2:Y:S02]  /*9e00*/  @!P0 SYNCS.PHASECHK.TRANS64 P0, [R3+URZ+0x80], R0 ;  /* 0x00008000030085a7 */ /* 0x000ea400080010ff */
[----:B--2---:R-:W-:Y:S05]  /*9e10*/  @!P0 BRA `(.L_x_89) ;  /* 0xfffffffc00f08947 */ /* 0x004fea000383ffff */
[----:B------:R-:W-:Y:S05]  /*9e20*/  BRA `(.L_x_178) ;  /* 0xffffffb400187947 */ /* 0x000fea000383ffff */
.L_x_100:
[----:B-1----:R-:W-:Y:S04]  /*9e30*/  MOV R2, UR44 ;  /* 0x0000002c00027c02 */ /* 0x002fe80008000f00 */
[----:B------:R1:W2:Y:S03]  /*9e40*/  SYNCS.PHASECHK.TRANS64.TRYWAIT P1, [R2+URZ+0x30], R3 ;  /* 0x00003003020075a7 */ /* 0x0002a600080211ff */
[----:B--2---:R-:W-:Y:S05]  /*9e50*/  @!P1 NANOSLEEP.SYNCS 0x989680 ;  /* 0x009896800000995d */ /* 0x004fea0003900000 */
[----:B------:R-:W2:Y:S02]  /*9e60*/  @!P1 SYNCS.PHASECHK.TRANS64 P1, [R2+URZ+0x30], R3 ;  /* 0x00003003020095a7 */ /* 0x000ea400080210ff */
[----:B--2---:R-:W-:Y:S05]  /*9e70*/  @!P1 BRA `(.L_x_100) ;  /* 0xfffffffc00ec9947 */ /* 0x004fea000383ffff */
[----:B------:R-:W-:Y:S05]  /*9e80*/  BRA `(.L_x_99) ;  /* 0xffffffc000887947 */ /* 0x000fea000383ffff */
.L_x_102:
[----:B-1----:R1:W4:Y:S02]  /*9e90*/  SYNCS.PHASECHK.TRANS64.TRYWAIT P0, [R99+URZ+0xa0], R0 ;  /* 0x0000a000630075a7 */ /* 0x00232400080011ff */
[----:B----4-:R-:W-:Y:S05]  /*9ea0*/  @!P0 NANOSLEEP.SYNCS 0x989680 ;  /* 0x009896800000895d */ /* 0x010fea0003900000 */
[----:B------:R-:W4:Y:S02]  /*9eb0*/  @!P0 SYNCS.PHASECHK.TRANS64 P0, [R99+URZ+0xa0], R0 ;  /* 0x0000a000630085a7 */ /* 0x000f2400080010ff */
[----:B----4-:R-:W-:Y:S05]  /*9ec0*/  @!P0 BRA `(.L_x_102) ;  /* 0xfffffffc00f08947 */ /* 0x010fea000383ffff */
[----:B------:R-:W-:Y:S05]  /*9ed0*/  BRA `(.L_x_101) ;  /* 0xffffffc000b07947 */ /* 0x000fea000383ffff */
.L_x_111:
[----:B---3--:R3:W4:Y:S02]  /*9ee0*/  SYNCS.PHASECHK.TRANS64.TRYWAIT P0, [R3+URZ+0x30], R0 ;  /* 0x00003000030075a7 */ /* 0x00872400080011ff */
[----:B----4-:R-:W-:Y:S05]  /*9ef0*/  @!P0 NANOSLEEP.SYNCS 0x989680 ;  /* 0x009896800000895d */ /* 0x010fea0003900000 */
[----:B------:R-:W4:Y:S02]  /*9f00*/  @!P0 SYNCS.PHASECHK.TRANS64 P0, [R3+URZ+0x30], R0 ;  /* 0x00003000030085a7 */ /* 0x000f2400080010ff */
[----:B----4-:R-:W-:Y:S05]  /*9f10*/  @!P0 BRA `(.L_x_111) ;  /* 0xfffffffc00f08947 */ /* 0x010fea000383ffff */
[----:B------:R-:W-:Y:S05]  /*9f20*/  BRA `(.L_x_110) ;  /* 0xffffffcc008c7947 */ /* 0x000fea000383ffff */
.L_x_119:
[----:B---3--:R3:W4:Y:S02]  /*9f30*/  SYNCS.PHASECHK.TRANS64.TRYWAIT P0, [R62+URZ+0x30], R5 ;  /* 0x000030053e0075a7 */ /* 0x00872400080011ff */
[----:B----4-:R-:W-:Y:S05]  /*9f40*/  @!P0 NANOSLEEP.SYNCS 0x989680 ;  /* 0x009896800000895d */ /* 0x010fea0003900000 */
[----:B------:R-:W4:Y:S02]  /*9f50*/  @!P0 SYNCS.PHASECHK.TRANS64 P0, [R62+URZ+0x30], R5 ;  /* 0x000030053e0085a7 */ /* 0x000f2400080010ff */
[----:B----4-:R-:W-:Y:S05]  /*9f60*/  @!P0 BRA `(.L_x_119) ;  /* 0xfffffffc00f08947 */ /* 0x010fea000383ffff */
[----:B------:R-:W-:Y:S05]  /*9f70*/  BRA `(.L_x_118) ;  /* 0xffffffd800907947 */ /* 0x000fea000383ffff */
.L_x_127:
[----:B---3--:R3:W4:Y:S02]  /*9f80*/  SYNCS.PHASECHK.TRANS64.TRYWAIT P0, [R62+URZ+0x30], R5 ;  /* 0x000030053e0075a7 */ /* 0x00872400080011ff */
[----:B----4-:R-:W-:Y:S05]  /*9f90*/  @!P0 NANOSLEEP.SYNCS 0x989680 ;  /* 0x009896800000895d */ /* 0x010fea0003900000 */
[----:B------:R-:W4:Y:S02]  /*9fa0*/  @!P0 SYNCS.PHASECHK.TRANS64 P0, [R62+URZ+0x30], R5 ;  /* 0x000030053e0085a7 */ /* 0x000f2400080010ff */
[----:B----4-:R-:W-:Y:S05]  /*9fb0*/  @!P0 BRA `(.L_x_127) ;  /* 0xfffffffc00f08947 */ /* 0x010fea000383ffff */
[----:B------:R-:W-:Y:S05]  /*9fc0*/  BRA `(.L_x_126) ;  /* 0xffffffe400947947 */ /* 0x000fea000383ffff */
        .weak           $__internal_0_$__cuda_sm10x_tcgen05_guardrail_trap_col_being_dealloced_not_returned_by_alloc
        .type           $__internal_0_$__cuda_sm10x_tcgen05_guardrail_trap_col_being_dealloced_not_returned_by_alloc,@function
        .size           $__internal_0_$__cuda_sm10x_tcgen05_guardrail_trap_col_being_dealloced_not_returned_by_alloc,($__internal_1_$__cuda_sm10x_tcgen05_guardrail_trap_phase_invalid_during_alloc - $__internal_0_$__cuda_sm10x_tcgen05_guardrail_trap_col_being_dealloced_not_returned_by_alloc)
$__internal_0_$__cuda_sm10x_tcgen05_guardrail_trap_col_being_dealloced_not_returned_by_alloc:
[----:B------:R-:W-:Y:S05]  /*9fd0*/  BPT.TRAP 0x1 ;  /* 0x000000040000795c */ /* 0x000fea0000300000 */
[----:B------:R-:W-:-:S04]  /*9fe0*/  HFMA2 R3, -RZ, RZ, 0, 0 ;  /* 0x00000000ff037431 */ /* 0x000fc800000001ff */
[----:B------:R-:W-:Y:S05]  /*9ff0*/  RET.REL.NODEC R2 `(_ZN7cutlass13device_kernelINS_4gemm6kernel13GemmUniversalIN4cute5tupleIJiiiiEEENS1_10collective13CollectiveMmaINS1_35MainloopSm100TmaUmmaWarpSpecializedILi3ELi2ELi4ENS5_IJNS4_1CILi1EEENSA_ILi8EEESB_EEEEENS5_IJNSA_ILi128EEESF_NSA_ILi64EEEEEENS_6half_tENS5_IJlSB_lEEESI_SJ_NS4_8TiledMMAINS4_8MMA_AtomIJNS4_20SM100_MMA_F16BF16_SSISI_SI_fLi128ELi128ELNS4_4UMMA5MajorE0ELSO_0ELNSN_7ScaleInE0ELSP_0EEEEEENS4_6LayoutINS5_IJSB_SB_SB_EEENS5_IJNSA_ILi0EEESU_SU_EEEEENS5_IJNS4_10UnderscoreESX_SX_EEEEENS4_23SM90_TMA_LOAD_MULTICASTENS4_14ComposedLayoutINS4_7SwizzleILi3ELi4ELi3EEENS4_18smem_ptr_flag_bitsILi16EEENSS_INS5_IJSC_SG_EEENS5_IJSG_SB_EEEEEEEvNS4_8identityENS4_13SM90_TMA_LOADES19_vS1A_EENS_8epilogue10collective18CollectiveEpilogueINS1D_23Sm100TmaWarpSpecializedILi4ELi2ELi32ELb1ELb0EEEJSH_NS5_IJNSS_ISF_SB_EENSS_INSA_ILi32EEESB_EEEEESI_SJ_SI_SJ_NS1D_6fusion15FusionCallbacksIS1H_NS1M_17LinearCombinationISI_fSI_fLNS_15FloatRoundStyleE2EEESH_S1L_JEEENS4_5SM1004TMEM4LOAD26SM100_TMEM_LOAD_32dp32b32xES1B_NS11_INS12_ILi2ELi4ELi3EEES15_NSS_INS5_IJSC_S1J_EEENS5_IJS1J_SB_EEEEEEENS4_39AutoVectorizingCopyWithAssumedAlignmentILi128EEENS4_14SM90_TMA_STOREES20_S22_S22_EEEvvEEEEvNT_6ParamsE) ;  /* 0xffffff6002007950 */ /* 0x000fea0003c3ffff */
        .weak           $__internal_1_$__cuda_sm10x_tcgen05_guardrail_trap_phase_invalid_during_alloc
        .type           $__internal_1_$__cuda_sm10x_tcgen05_guardrail_trap_phase_invalid_during_alloc,@function
        .size           $__internal_1_$__cuda_sm10x_tcgen05_guardrail_trap_phase_invalid_during_alloc,($__internal_2_$__cuda_sm10x_tcgen05_guardrail_trap_unallocated_columns_being_dealloced - $__internal_1_$__cuda_sm10x_tcgen05_guardrail_trap_phase_invalid_during_alloc)
$__internal_1_$__cuda_sm10x_tcgen05_guardrail_trap_phase_invalid_during_alloc:
[----:B------:R-:W-:Y:S05]  /*a000*/  BPT.TRAP 0x1 ;  /* 0x000000040000795c */ /* 0x000fea0000300000 */
[----:B------:R-:W-:-:S04]  /*a010*/  MOV R5, 0x0 ;  /* 0x0000000000057802 */ /* 0x000fc80000000f00 */
[----:B------:R-:W-:Y:S05]  /*a020*/  RET.REL.NODEC R4 `(_ZN7cutlass13device_kernelINS_4gemm6kernel13GemmUniversalIN4cute5tupleIJiiiiEEENS1_10collective13CollectiveMmaINS1_35MainloopSm100TmaUmmaWarpSpecializedILi3ELi2ELi4ENS5_IJNS4_1CILi1EEENSA_ILi8EEESB_EEEEENS5_IJNSA_ILi128EEESF_NSA_ILi64EEEEEENS_6half_tENS5_IJlSB_lEEESI_SJ_NS4_8TiledMMAINS4_8MMA_AtomIJNS4_20SM100_MMA_F16BF16_SSISI_SI_fLi128ELi128ELNS4_4UMMA5MajorE0ELSO_0ELNSN_7ScaleInE0ELSP_0EEEEEENS4_6LayoutINS5_IJSB_SB_SB_EEENS5_IJNSA_ILi0EEESU_SU_EEEEENS5_IJNS4_10UnderscoreESX_SX_EEEEENS4_23SM90_TMA_LOAD_MULTICASTENS4_14ComposedLayoutINS4_7SwizzleILi3ELi4ELi3EEENS4_18smem_ptr_flag_bitsILi16EEENSS_INS5_IJSC_SG_EEENS5_IJSG_SB_EEEEEEEvNS4_8identityENS4_13SM90_TMA_LOADES19_vS1A_EENS_8epilogue10collective18CollectiveEpilogueINS1D_23Sm100TmaWarpSpecializedILi4ELi2ELi32ELb1ELb0EEEJSH_NS5_IJNSS_ISF_SB_EENSS_INSA_ILi32EEESB_EEEEESI_SJ_SI_SJ_NS1D_6fusion15FusionCallbacksIS1H_NS1M_17LinearCombinationISI_fSI_fLNS_15FloatRoundStyleE2EEESH_S1L_JEEENS4_5SM1004TMEM4LOAD26SM100_TMEM_LOAD_32dp32b32xES1B_NS11_INS12_ILi2ELi4ELi3EEES15_NSS_INS5_IJSC_S1J_EEENS5_IJS1J_SB_EEEEEEENS4_39AutoVectorizingCopyWithAssumedAlignmentILi128EEENS4_14SM90_TMA_STOREES20_S22_S22_EEEvvEEEEvNT_6ParamsE) ;  /* 0xffffff5c04f47950 */ /* 0x000fea0003c3ffff */
        .weak           $__internal_2_$__cuda_sm10x_tcgen05_guardrail_trap_unallocated_columns_being_dealloced
        .type           $__internal_2_$__cuda_sm10x_tcgen05_guardrail_trap_unallocated_columns_being_dealloced,@function
        .size           $__internal_2_$__cuda_sm10x_tcgen05_guardrail_trap_unallocated_columns_being_dealloced,(.L_x_180 - $__internal_2_$__cuda_sm10x_tcgen05_guardrail_trap_unallocated_columns_being_dealloced)
$__internal_2_$__cuda_sm10x_tcgen05_guardrail_trap_unallocated_columns_being_dealloced:
[----:B------:R-:W-:Y:S05]  /*a030*/  BPT.TRAP 0x1 ;  /* 0x000000040000795c */ /* 0x000fea0000300000 */
[----:B------:R-:W-:-:S04]  /*a040*/  HFMA2 R3, -RZ, RZ, 0, 0 ;  /* 0x00000000ff037431 */ /* 0x000fc800000001ff */
[----:B------:R-:W-:Y:S05]  /*a050*/  RET.REL.NODEC R2 `(_ZN7cutlass13device_kernelINS_4gemm6kernel13GemmUniversalIN4cute5tupleIJiiiiEEENS1_10collective13CollectiveMmaINS1_35MainloopSm100TmaUmmaWarpSpecializedILi3ELi2ELi4ENS5_IJNS4_1CILi1EEENSA_ILi8EEESB_EEEEENS5_IJNSA_ILi128EEESF_NSA_ILi64EEEEEENS_6half_tENS5_IJlSB_lEEESI_SJ_NS4_8TiledMMAINS4_8MMA_AtomIJNS4_20SM100_MMA_F16BF16_SSISI_SI_fLi128ELi128ELNS4_4UMMA5MajorE0ELSO_0ELNSN_7ScaleInE0ELSP_0EEEEEENS4_6LayoutINS5_IJSB_SB_SB_EEENS5_IJNSA_ILi0EEESU_SU_EEEEENS5_IJNS4_10UnderscoreESX_SX_EEEEENS4_23SM90_TMA_LOAD_MULTICASTENS4_14ComposedLayoutINS4_7SwizzleILi3ELi4ELi3EEENS4_18smem_ptr_flag_bitsILi16EEENSS_INS5_IJSC_SG_EEENS5_IJSG_SB_EEEEEEEvNS4_8identityENS4_13SM90_TMA_LOADES19_vS1A_EENS_8epilogue10collective18CollectiveEpilogueINS1D_23Sm100TmaWarpSpecializedILi4ELi2ELi32ELb1ELb0EEEJSH_NS5_IJNSS_ISF_SB_EENSS_INSA_ILi32EEESB_EEEEESI_SJ_SI_SJ_NS1D_6fusion15FusionCallbacksIS1H_NS1M_17LinearCombinationISI_fSI_fLNS_15FloatRoundStyleE2EEESH_S1L_JEEENS4_5SM1004TMEM4LOAD26SM100_TMEM_LOAD_32dp32b32xES1B_NS11_INS12_ILi2ELi4ELi3EEES15_NSS_INS5_IJSC_S1J_EEENS5_IJS1J_SB_EEEEEEENS4_39AutoVectorizingCopyWithAssumedAlignmentILi128EEENS4_14SM90_TMA_STOREES20_S22_S22_EEEvvEEEEvNT_6ParamsE) ;  /* 0xffffff5c02e87950 */ /* 0x000fea0003c3ffff */
.L_x_179:
[----:B------:R-:W-:-:S00]  /*a060*/  BRA `(.L_x_179) ;  /* 0xfffffffc00fc7947 */ /* 0x000fc0000383ffff */
[----:B------:R-:W-:-:S00]  /*a070*/  NOP ;  /* 0x0000000000007918 */ /* 0x000fc00000000000 */
        /* <DEDUP_REMOVED lines=8> */
.L_x_180:


//--------------------- .nv.global.init           --------------------------
	.section	.nv.global.init,"aw",@progbits
.nv.global.init:
	.type		$str$27,@object
	.size		$str$27,($str$28 - $str$27)
$str$27:
        /*0000*/ 	.byte	0x28, 0x61, 0x64, 0x64, 0x72, 0x65, 0x73, 0x73, 0x20, 0x26, 0x20, 0x6d, 0x61, 0x73, 0x6b, 0x29
        /*0010*/ 	.byte	0x20, 0x3d, 0x3d, 0x20, 0x30, 0x00
	.type		$str$28,@object
	.size		$str$28,($str$26 - $str$28)
$str$28:
        /*0016*/ 	.byte	0x2f, 0x74, 0x6d, 0x70, 0x2f, 0x63, 0x75, 0x74, 0x6c, 0x61, 0x73, 0x73, 0x5f, 0x73, 0x77, 0x65
        /*0026*/ 	.byte	0x65, 0x70, 0x5f, 0x73, 0x72, 0x63, 0x2f, 0x69, 0x6e, 0x63, 0x6c, 0x75, 0x64, 0x65, 0x2f, 0x63
        /*0036*/ 	.byte	0x75, 0x74, 0x65, 0x2f, 0x70, 0x6f, 0x69, 0x6e, 0x74, 0x65, 0x72, 0x5f, 0x66, 0x6c, 0x61, 0x67
        /*0046*/ 	.byte	0x67, 0x65, 0x64, 0x2e, 0x68, 0x70, 0x70, 0x00
	.type		$str$26,@object
	.size		$str$26,($str$25 - $str$26)
$str$26:
        /*004e*/ 	.byte	0x2f, 0x74, 0x6d, 0x70, 0x2f, 0x63, 0x75, 0x74, 0x6c, 0x61, 0x73, 0x73, 0x5f, 0x73, 0x77, 0x65
        /*005e*/ 	.byte	0x65, 0x70, 0x5f, 0x73, 0x72, 0x63, 0x2f, 0x69, 0x6e, 0x63, 0x6c, 0x75, 0x64, 0x65, 0x2f, 0x63
        /*006e*/ 	.byte	0x75, 0x74, 0x65, 0x2f, 0x61, 0x74, 0x6f, 0x6d, 0x2f, 0x63, 0x6f, 0x70, 0x79, 0x5f, 0x74, 0x72
        /*007e*/ 	.byte	0x61, 0x69, 0x74, 0x73, 0x5f, 0x73, 0x6d, 0x31, 0x30, 0x30, 0x2e, 0x68, 0x70, 0x70, 0x00
	.type		$str$25,@object
	.size		$str$25,(__unnamed_1 - $str$25)
$str$25:
        /*008d*/ 	.byte	0x28, 0x28, 0x75, 0x69, 0x6e, 0x74, 0x33, 0x32, 0x5f, 0x74, 0x28, 0x74, 0x68, 0x72, 0x65, 0x61
        /*009d*/ 	.byte	0x64, 0x49, 0x64, 0x78, 0x2e, 0x78, 0x29, 0x20, 0x2f, 0x20, 0x33, 0x32, 0x29, 0x20, 0x25, 0x20
        /*00ad*/ 	.byte	0x34, 0x29, 0x20, 0x3d, 0x3d, 0x20, 0x28, 0x28, 0x28, 0x74, 0x6d, 0x65, 0x6d, 0x5f, 0x61, 0x64
        /*00bd*/ 	.byte	0x64, 0x72, 0x20, 0x3e, 0x3e, 0x20, 0x31, 0x36, 0x29, 0x20, 0x2f, 0x20, 0x33, 0x32, 0x29, 0x20
        /*00cd*/ 	.byte	0x25, 0x20, 0x34, 0x29, 0x00
	.type		__unnamed_1,@object
	.size		__unnamed_1,(__unnamed_2 - __unnamed_1)
__unnamed_1:
        /*00d2*/ 	.byte	0x61, 0x75, 0x74, 0x6f, 0x20, 0x63, 0x75, 0x74, 0x65, 0x3a, 0x3a, 0x61, 0x73, 0x5f, 0x70, 0x6f
        /* <DEDUP_REMOVED lines=24> */
        /*0262*/ 	.byte	0x3e, 0x3e, 0x3e, 0x3e, 0x5d, 0x00
	.type		__unnamed_2,@object
	.size		__unnamed_2,(.L_2 - __unnamed_2)
__unnamed_2:
        /* <DEDUP_REMOVED lines=42> */
        /*0508*/ 	.byte	0x3e, 0x3e, 0x5d, 0x00
.L_2:


//--------------------- .nv.shared._ZN7cutlass13device_kernelINS_4gemm6kernel13GemmUniversalIN4cute5tupleIJiiiiEEENS1_10collective13CollectiveMmaINS1_35MainloopSm100TmaUmmaWarpSpecializedILi3ELi2ELi4ENS5_IJNS4_1CILi1EEENSA_ILi8EEESB_EEEEENS5_IJNSA_ILi128EEESF_NSA_ILi64EEEEEENS_6half_tENS5_IJlSB_lEEESI_SJ_NS4_8TiledMMAINS4_8MMA_AtomIJNS4_20SM100_MMA_F16BF16_SSISI_SI_fLi128ELi128ELNS4_4UMMA5MajorE0ELSO_0ELNSN_7ScaleInE0ELSP_0EEEEEENS4_6LayoutINS5_IJSB_SB_SB_EEENS5_IJNSA_ILi0EEESU_SU_EEEEENS5_IJNS4_10UnderscoreESX_SX_EEEEENS4_23SM90_TMA_LOAD_MULTICASTENS4_14ComposedLayoutINS4_7SwizzleILi3ELi4ELi3EEENS4_18smem_ptr_flag_bitsILi16EEENSS_INS5_IJSC_SG_EEENS5_IJSG_SB_EEEEEEEvNS4_8identityENS4_13SM90_TMA_LOADES19_vS1A_EENS_8epilogue10collective18CollectiveEpilogueINS1D_23Sm100TmaWarpSpecializedILi4ELi2ELi32ELb1ELb0EEEJSH_NS5_IJNSS_ISF_SB_EENSS_INSA_ILi32EEESB_EEEEESI_SJ_SI_SJ_NS1D_6fusion15FusionCallbacksIS1H_NS1M_17LinearCombinationISI_fSI_fLNS_15FloatRoundStyleE2EEESH_S1L_JEEENS4_5SM1004TMEM4LOAD26SM100_TMEM_LOAD_32dp32b32xES1B_NS11_INS12_ILi2ELi4ELi3EEES15_NSS_INS5_IJSC_S1J_EEENS5_IJS1J_SB_EEEEEEENS4_39AutoVectorizingCopyWithAssumedAlignmentILi128EEENS4_14SM90_TMA_STOREES20_S22_S22_EEEvvEEEEvNT_6ParamsE --------------------------
	.section	.nv.shared._ZN7cutlass13device_kernelINS_4gemm6kernel13GemmUniversalIN4cute5tupleIJiiiiEEENS1_10collective13CollectiveMmaINS1_35MainloopSm100TmaUmmaWarpSpecializedILi3ELi2ELi4ENS5_IJNS4_1CILi1EEENSA_ILi8EEESB_EEEEENS5_IJNSA_ILi128EEESF_NSA_ILi64EEEEEENS_6half_tENS5_IJlSB_lEEESI_SJ_NS4_8TiledMMAINS4_8MMA_AtomIJNS4_20SM100_MMA_F16BF16_SSISI_SI_fLi128ELi128ELNS4_4UMMA5MajorE0ELSO_0ELNSN_7ScaleInE0ELSP_0EEEEEENS4_6LayoutINS5_IJSB_SB_SB_EEENS5_IJNSA_ILi0EEESU_SU_EEEEENS5_IJNS4_10UnderscoreESX_SX_EEEEENS4_23SM90_TMA_LOAD_MULTICASTENS4_14ComposedLayoutINS4_7SwizzleILi3ELi4ELi3EEENS4_18smem_ptr_flag_bitsILi16EEENSS_INS5_IJSC_SG_EEENS5_IJSG_SB_EEEEEEEvNS4_8identityENS4_13SM90_TMA_LOADES19_vS1A_EENS_8epilogue10collective18CollectiveEpilogueINS1D_23Sm100TmaWarpSpecializedILi4ELi2ELi32ELb1ELb0EEEJSH_NS5_IJNSS_ISF_SB_EENSS_INSA_ILi32EEESB_EEEEESI_SJ_SI_SJ_NS1D_6fusion15FusionCallbacksIS1H_NS1M_17LinearCombinationISI_fSI_fLNS_15FloatRoundStyleE2EEESH_S1L_JEEENS4_5SM1004TMEM4LOAD26SM100_TMEM_LOAD_32dp32b32xES1B_NS11_INS12_ILi2ELi4ELi3EEES15_NSS_INS5_IJSC_S1J_EEENS5_IJS1J_SB_EEEEEEENS4_39AutoVectorizingCopyWithAssumedAlignmentILi128EEENS4_14SM90_TMA_STOREES20_S22_S22_EEEvvEEEEvNT_6ParamsE,"aw",@nobits
	.sectionflags	@""
	.align	16
	.zero		1024


//--------------------- .nv.shared.reserved.0     --------------------------
	.section	.nv.shared.reserved.0,"aw",@nobits
	.weak		__nv_reservedSMEM_offset_0_alias
	.size		__nv_reservedSMEM_offset_0_alias, 0, 64
	.other		__nv_reservedSMEM_offset_0_alias,@"STO_CUDA_RESERVED_SHARED STV_DEFAULT"
__nv_reservedSMEM_offset_0_alias:
	.zero		0
.nv.shared.reserved.0:
	.zero		64
	.weak		__nv_reservedSMEM_tcgen05_partition
	.type		__nv_reservedSMEM_tcgen05_partition,@object
	.size		__nv_reservedSMEM_tcgen05_partition,(.L_0 - __nv_reservedSMEM_tcgen05_partition)
__nv_reservedSMEM_tcgen05_partition:
	.zero		32
.L_0:


//--------------------- .nv.global                --------------------------
	.section	.nv.global,"aw",@nobits
.nv.global:
	.type		_ZN40_INTERNAL_1c49cd36_4_k_cu_660b0c57_379214cute1_E,@object
	.size		_ZN40_INTERNAL_1c49cd36_4_k_cu_660b0c57_379214cute1_E,(_ZN40_INTERNAL_1c49cd36_4_k_cu_660b0c57_379214cuda3std3__45__cpo6cbeginE - _ZN40_INTERNAL_1c49cd36_4_k_cu_660b0c57_379214cute1_E)
_ZN40_INTERNAL_1c49cd36_4_k_cu_660b0c57_379214cute1_E:
	.zero		1
	.type		_ZN40_INTERNAL_1c49cd36_4_k_cu_660b0c57_379214cuda3std3__45__cpo6cbeginE,@object
	.size		_ZN40_INTERNAL_1c49cd36_4_k_cu_660b0c57_379214cuda3std3__45__cpo6cbeginE,(_ZN40_INTERNAL_1c49cd36_4_k_cu_660b0c57_379214cuda3std3__48in_placeE - _ZN40_INTERNAL_1c49cd36_4_k_cu_660b0c57_379214cuda3std3__45__cpo6cbeginE)
_ZN40_INTERNAL_1c49cd36_4_k_cu_660b0c57_379214cuda3std3__45__cpo6cbeginE:
	.zero		1
	.type		_ZN40_INTERNAL_1c49cd36_4_k_cu_660b0c57_379214cuda3std3__48in_placeE,@object
	.size		_ZN40_INTERNAL_1c49cd36_4_k_cu_660b0c57_379214cuda3std3__48in_placeE,(_ZN40_INTERNAL_1c49cd36_4_k_cu_660b0c57_379214cuda3std6ranges3__45__cpo9iter_moveE - _ZN40_INTERNAL_1c49cd36_4_k_cu_660b0c57_379214cuda3std3__48in_placeE)
_ZN40_INTERNAL_1c49cd36_4_k_cu_660b0c57_379214cuda3std3__48in_placeE:
	.zero		1
	.type		_ZN40_INTERNAL_1c49cd36_4_k_cu_660b0c57_379214cuda3std6ranges3__45__cpo9iter_moveE,@object
	.size		_ZN40_INTERNAL_1c49cd36_4_k_cu_660b0c57_379214cuda3std6ranges3__45__cpo9iter_moveE,(_ZN40_INTERNAL_1c49cd36_4_k_cu_660b0c57_379214cuda3std3__45__cpo5beginE - _ZN40_INTERNAL_1c49cd36_4_k_cu_660b0c57_379214cuda3std6ranges3__45__cpo9iter_moveE)
_ZN40_INTERNAL_1c49cd36_4_k_cu_660b0c57_379214cuda3std6ranges3__45__cpo9iter_moveE:
	.zero		1
	.type		_ZN40_INTERNAL_1c49cd36_4_k_cu_660b0c57_379214cuda3std3__45__cpo5beginE,@object
	.size		_ZN40_INTERNAL_1c49cd36_4_k_cu_660b0c57_379214cuda3std3__45__cpo5beginE,(_ZN40_INTERNAL_1c49cd36_4_k_cu_660b0c57_379214cuda3std3__442_GLOBAL__N__1c49cd36_4_k_cu_660b0c57_379216ignoreE - _ZN40_INTERNAL_1c49cd36_4_k_cu_660b0c57_379214cuda3std3__45__cpo5beginE)
_ZN40_INTERNAL_1c49cd36_4_k_cu_660b0c57_379214cuda3std3__45__cpo5beginE:
	.zero		1
	.type		_ZN40_INTERNAL_1c49cd36_4_k_cu_660b0c57_379214cuda3std3__442_GLOBAL__N__1c49cd36_4_k_cu_660b0c57_379216ignoreE,@object
	.size		_ZN40_INTERNAL_1c49cd36_4_k_cu_660b0c57_379214cuda3std3__442_GLOBAL__N__1c49cd36_4_k_cu_660b0c57_379216ignoreE,(_ZN40_INTERNAL_1c49cd36_4_k_cu_660b0c57_379214cute7productE - _ZN40_INTERNAL_1c49cd36_4_k_cu_660b0c57_379214cuda3std3__442_GLOBAL__N__1c49cd36_4_k_cu_660b0c57_379216ignoreE)
_ZN40_INTERNAL_1c49cd36_4_k_cu_660b0c57_379214cuda3std3__442_GLOBAL__N__1c49cd36_4_k_cu_660b0c57_379216ignoreE:
	.zero		1
	.type		_ZN40_INTERNAL_1c49cd36_4_k_cu_660b0c57_379214cute7productE,@object
	.size		_ZN40_INTERNAL_1c49cd36_4_k_cu_660b0c57_379214cute7productE,(_ZN40_INTERNAL_1c49cd36_4_k_cu_660b0c57_379214cuda3std3__45__cpo3endE - _ZN40_INTERNAL_1c49cd36_4_k_cu_660b0c57_379214cute7productE)
_ZN40_INTERNAL_1c49cd36_4_k_cu_660b0c57_379214cute7productE:
	.zero		1
	.type		_ZN40_INTERNAL_1c49cd36_4_k_cu_660b0c57_379214cuda3std3__45__cpo3endE,@object
	.size		_ZN40_INTERNAL_1c49cd36_4_k_cu_660b0c57_379214cuda3std3__45__cpo3endE,(_ZN40_INTERNAL_1c49cd36_4_k_cu_660b0c57_379214cuda3std3__419piecewise_constructE - _ZN40_INTERNAL_1c49cd36_4_k_cu_660b0c57_379214cuda3std3__45__cpo3endE)
_ZN40_INTERNAL_1c49cd36_4_k_cu_660b0c57_379214cuda3std3__45__cpo3endE:
	.zero		1
	.type		_ZN40_INTERNAL_1c49cd36_4_k_cu_660b0c57_379214cuda3std3__419piecewise_constructE,@object
	.size		_ZN40_INTERNAL_1c49cd36_4_k_cu_660b0c57_379214cuda3std3__419piecewise_constructE,(_ZN40_INTERNAL_1c49cd36_4_k_cu_660b0c57_379214cuda3std3__45__cpo4cendE - _ZN40_INTERNAL_1c49cd36_4_k_cu_660b0c57_379214cuda3std3__419piecewise_constructE)
_ZN40_INTERNAL_1c49cd36_4_k_cu_660b0c57_379214cuda3std3__419piecewise_constructE:
	.zero		1
	.type		_ZN40_INTERNAL_1c49cd36_4_k_cu_660b0c57_379214cuda3std3__45__cpo4cendE,@object
	.size		_ZN40_INTERNAL_1c49cd36_4_k_cu_660b0c57_379214cuda3std3__45__cpo4cendE,(_ZN40_INTERNAL_1c49cd36_4_k_cu_660b0c57_379214cuda3std6ranges3__45__cpo4swapE - _ZN40_INTERNAL_1c49cd36_4_k_cu_660b0c57_379214cuda3std3__45__cpo4cendE)
_ZN40_INTERNAL_1c49cd36_4_k_cu_660b0c57_379214cuda3std3__45__cpo4cendE:
	.zero		1
	.type		_ZN40_INTERNAL_1c49cd36_4_k_cu_660b0c57_379214cuda3std6ranges3__45__cpo4swapE,@object
	.size		_ZN40_INTERNAL_1c49cd36_4_k_cu_660b0c57_379214cuda3std6ranges3__45__cpo4swapE,(.L_10 - _ZN40_INTERNAL_1c49cd36_4_k_cu_660b0c57_379214cuda3std6ranges3__45__cpo4swapE)
_ZN40_INTERNAL_1c49cd36_4_k_cu_660b0c57_379214cuda3std6ranges3__45__cpo4swapE:
	.zero		1
.L_10:


//--------------------- .nv.constant0._ZN7cutlass13device_kernelINS_4gemm6kernel13GemmUniversalIN4cute5tupleIJiiiiEEENS1_10collective13CollectiveMmaINS1_35MainloopSm100TmaUmmaWarpSpecializedILi3ELi2ELi4ENS5_IJNS4_1CILi1EEENSA_ILi8EEESB_EEEEENS5_IJNSA_ILi128EEESF_NSA_ILi64EEEEEENS_6half_tENS5_IJlSB_lEEESI_SJ_NS4_8TiledMMAINS4_8MMA_AtomIJNS4_20SM100_MMA_F16BF16_SSISI_SI_fLi128ELi128ELNS4_4UMMA5MajorE0ELSO_0ELNSN_7ScaleInE0ELSP_0EEEEEENS4_6LayoutINS5_IJSB_SB_SB_EEENS5_IJNSA_ILi0EEESU_SU_EEEEENS5_IJNS4_10UnderscoreESX_SX_EEEEENS4_23SM90_TMA_LOAD_MULTICASTENS4_14ComposedLayoutINS4_7SwizzleILi3ELi4ELi3EEENS4_18smem_ptr_flag_bitsILi16EEENSS_INS5_IJSC_SG_EEENS5_IJSG_SB_EEEEEEEvNS4_8identityENS4_13SM90_TMA_LOADES19_vS1A_EENS_8epilogue10collective18CollectiveEpilogueINS1D_23Sm100TmaWarpSpecializedILi4ELi2ELi32ELb1ELb0EEEJSH_NS5_IJNSS_ISF_SB_EENSS_INSA_ILi32EEESB_EEEEESI_SJ_SI_SJ_NS1D_6fusion15FusionCallbacksIS1H_NS1M_17LinearCombinationISI_fSI_fLNS_15FloatRoundStyleE2EEESH_S1L_JEEENS4_5SM1004TMEM4LOAD26SM100_TMEM_LOAD_32dp32b32xES1B_NS11_INS12_ILi2ELi4ELi3EEES15_NSS_INS5_IJSC_S1J_EEENS5_IJS1J_SB_EEEEEEENS4_39AutoVectorizingCopyWithAssumedAlignmentILi128EEENS4_14SM90_TMA_STOREES20_S22_S22_EEEvvEEEEvNT_6ParamsE --------------------------
	.section	.nv.constant0._ZN7cutlass13device_kernelINS_4gemm6kernel13GemmUniversalIN4cute5tupleIJiiiiEEENS1_10collective13CollectiveMmaINS1_35MainloopSm100TmaUmmaWarpSpecializedILi3ELi2ELi4ENS5_IJNS4_1CILi1EEENSA_ILi8EEESB_EEEEENS5_IJNSA_ILi128EEESF_NSA_ILi64EEEEEENS_6half_tENS5_IJlSB_lEEESI_SJ_NS4_8TiledMMAINS4_8MMA_AtomIJNS4_20SM100_MMA_F16BF16_SSISI_SI_fLi128ELi128ELNS4_4UMMA5MajorE0ELSO_0ELNSN_7ScaleInE0ELSP_0EEEEEENS4_6LayoutINS5_IJSB_SB_SB_EEENS5_IJNSA_ILi0EEESU_SU_EEEEENS5_IJNS4_10UnderscoreESX_SX_EEEEENS4_23SM90_TMA_LOAD_MULTICASTENS4_14ComposedLayoutINS4_7SwizzleILi3ELi4ELi3EEENS4_18smem_ptr_flag_bitsILi16EEENSS_INS5_IJSC_SG_EEENS5_IJSG_SB_EEEEEEEvNS4_8identityENS4_13SM90_TMA_LOADES19_vS1A_EENS_8epilogue10collective18CollectiveEpilogueINS1D_23Sm100TmaWarpSpecializedILi4ELi2ELi32ELb1ELb0EEEJSH_NS5_IJNSS_ISF_SB_EENSS_INSA_ILi32EEESB_EEEEESI_SJ_SI_SJ_NS1D_6fusion15FusionCallbacksIS1H_NS1M_17LinearCombinationISI_fSI_fLNS_15FloatRoundStyleE2EEESH_S1L_JEEENS4_5SM1004TMEM4LOAD26SM100_TMEM_LOAD_32dp32b32xES1B_NS11_INS12_ILi2ELi4ELi3EEES15_NSS_INS5_IJSC_S1J_EEENS5_IJS1J_SB_EEEEEEENS4_39AutoVectorizingCopyWithAssumedAlignmentILi128EEENS4_14SM90_TMA_STOREES20_S22_S22_EEEvvEEEEvNT_6ParamsE,"a",@progbits
	.sectionflags	@""
	.align	4
.nv.constant0._ZN7cutlass13device_kernelINS_4gemm6kernel13GemmUniversalIN4cute5tupleIJiiiiEEENS1_10collective13CollectiveMmaINS1_35MainloopSm100TmaUmmaWarpSpecializedILi3ELi2ELi4ENS5_IJNS4_1CILi1EEENSA_ILi8EEESB_EEEEENS5_IJNSA_ILi128EEESF_NSA_ILi64EEEEEENS_6half_tENS5_IJlSB_lEEESI_SJ_NS4_8TiledMMAINS4_8MMA_AtomIJNS4_20SM100_MMA_F16BF16_SSISI_SI_fLi128ELi128ELNS4_4UMMA5MajorE0ELSO_0ELNSN_7ScaleInE0ELSP_0EEEEEENS4_6LayoutINS5_IJSB_SB_SB_EEENS5_IJNSA_ILi0EEESU_SU_EEEEENS5_IJNS4_10UnderscoreESX_SX_EEEEENS4_23SM90_TMA_LOAD_MULTICASTENS4_14ComposedLayoutINS4_7SwizzleILi3ELi4ELi3EEENS4_18smem_ptr_flag_bitsILi16EEENSS_INS5_IJSC_SG_EEENS5_IJSG_SB_EEEEEEEvNS4_8identityENS4_13SM90_TMA_LOADES19_vS1A_EENS_8epilogue10collective18CollectiveEpilogueINS1D_23Sm100TmaWarpSpecializedILi4ELi2ELi32ELb1ELb0EEEJSH_NS5_IJNSS_ISF_SB_EENSS_INSA_ILi32EEESB_EEEEESI_SJ_SI_SJ_NS1D_6fusion15FusionCallbacksIS1H_NS1M_17LinearCombinationISI_fSI_fLNS_15FloatRoundStyleE2EEESH_S1L_JEEENS4_5SM1004TMEM4LOAD26SM100_TMEM_LOAD_32dp32b32xES1B_NS11_INS12_ILi2ELi4ELi3EEES15_NSS_INS5_IJSC_S1J_EEENS5_IJS1J_SB_EEEEEEENS4_39AutoVectorizingCopyWithAssumedAlignmentILi128EEENS4_14SM90_TMA_STOREES20_S22_S22_EEEvvEEEEvNT_6ParamsE:
	.zero		2944


//--------------------- SYMBOLS --------------------------

	.type		.nv.reservedSmem.offset0,@object
	.size		.nv.reservedSmem.offset0,0x4
	.type		.nv.reservedSmem.cap,@object
	.size		.nv.reservedSmem.cap,0x4
	.type		__assertfail,@function
